//
// Generated by NVIDIA NVVM Compiler
//
// Compiler Build ID: CL-36424714
// Cuda compilation tools, release 13.0, V13.0.88
// Based on NVVM 20.0.0
//

.version 9.0
.target sm_100
.address_size 64

	// .globl	_Z23fused_two_layer_forwardPfS_S_S_S_S_iii

.visible .entry _Z23fused_two_layer_forwardPfS_S_S_S_S_iii(
	.param .u64 .ptr .align 1 _Z23fused_two_layer_forwardPfS_S_S_S_S_iii_param_0,
	.param .u64 .ptr .align 1 _Z23fused_two_layer_forwardPfS_S_S_S_S_iii_param_1,
	.param .u64 .ptr .align 1 _Z23fused_two_layer_forwardPfS_S_S_S_S_iii_param_2,
	.param .u64 .ptr .align 1 _Z23fused_two_layer_forwardPfS_S_S_S_S_iii_param_3,
	.param .u64 .ptr .align 1 _Z23fused_two_layer_forwardPfS_S_S_S_S_iii_param_4,
	.param .u64 .ptr .align 1 _Z23fused_two_layer_forwardPfS_S_S_S_S_iii_param_5,
	.param .u32 _Z23fused_two_layer_forwardPfS_S_S_S_S_iii_param_6,
	.param .u32 _Z23fused_two_layer_forwardPfS_S_S_S_S_iii_param_7,
	.param .u32 _Z23fused_two_layer_forwardPfS_S_S_S_S_iii_param_8
)
{
	.local .align 16 .b8 	__local_depot0[512];
	.reg .b64 	%SP;
	.reg .b64 	%SPL;
	.reg .pred 	%p<30>;
	.reg .b32 	%r<178>;
	.reg .b32 	%f<288>;
	.reg .b64 	%rd<159>;

	mov.u64 	%SPL, __local_depot0;
	ld.param.u64 	%rd21, [_Z23fused_two_layer_forwardPfS_S_S_S_S_iii_param_0];
	ld.param.u64 	%rd22, [_Z23fused_two_layer_forwardPfS_S_S_S_S_iii_param_1];
	ld.param.u64 	%rd23, [_Z23fused_two_layer_forwardPfS_S_S_S_S_iii_param_2];
	ld.param.u64 	%rd24, [_Z23fused_two_layer_forwardPfS_S_S_S_S_iii_param_3];
	ld.param.u64 	%rd20, [_Z23fused_two_layer_forwardPfS_S_S_S_S_iii_param_5];
	ld.param.u32 	%r114, [_Z23fused_two_layer_forwardPfS_S_S_S_S_iii_param_6];
	ld.param.u32 	%r115, [_Z23fused_two_layer_forwardPfS_S_S_S_S_iii_param_7];
	ld.param.u32 	%r116, [_Z23fused_two_layer_forwardPfS_S_S_S_S_iii_param_8];
	cvta.to.global.u64 	%rd1, %rd22;
	cvta.to.global.u64 	%rd2, %rd21;
	cvta.to.global.u64 	%rd3, %rd23;
	cvta.to.global.u64 	%rd4, %rd24;
	add.u64 	%rd5, %SPL, 0;
	mov.u32 	%r117, %ctaid.x;
	mov.u32 	%r118, %ntid.x;
	mov.u32 	%r119, %tid.x;
	mad.lo.s32 	%r1, %r117, %r118, %r119;
	setp.ge.s32 	%p1, %r1, %r116;
	@%p1 bra 	$L__BB0_43;
	setp.lt.s32 	%p2, %r115, 1;
	mov.f32 	%f287, 0f00000000;
	@%p2 bra 	$L__BB0_42;
	setp.lt.s32 	%p3, %r114, 1;
	@%p3 bra 	$L__BB0_18;
	and.b32  	%r2, %r114, 15;
	and.b32  	%r3, %r114, 7;
	and.b32  	%r4, %r114, 2147483632;
	and.b32  	%r5, %r114, 3;
	neg.s32 	%r6, %r4;
	shl.b32 	%r7, %r115, 4;
	shl.b32 	%r8, %r115, 1;
	mul.lo.s32 	%r9, %r115, 3;
	shl.b32 	%r10, %r115, 2;
	mul.lo.s32 	%r11, %r115, 5;
	mul.lo.s32 	%r12, %r115, 6;
	mul.lo.s32 	%r13, %r115, 7;
	shl.b32 	%r14, %r115, 3;
	mul.lo.s32 	%r15, %r115, 9;
	mul.lo.s32 	%r16, %r115, 10;
	mul.lo.s32 	%r17, %r115, 11;
	mul.lo.s32 	%r18, %r115, 12;
	mul.lo.s32 	%r19, %r115, 13;
	mul.lo.s32 	%r20, %r115, 14;
	mul.lo.s32 	%r21, %r115, 15;
	mov.b32 	%r145, 0;
	add.s64 	%rd6, %rd2, 32;
$L__BB0_4:
	setp.lt.u32 	%p12, %r114, 16;
	mov.f32 	%f278, 0f00000000;
	mov.b32 	%r163, 0;
	@%p12 bra 	$L__BB0_7;
	add.s32 	%r160, %r115, %r145;
	add.s32 	%r159, %r8, %r145;
	add.s32 	%r158, %r9, %r145;
	add.s32 	%r157, %r10, %r145;
	add.s32 	%r156, %r11, %r145;
	add.s32 	%r155, %r12, %r145;
	add.s32 	%r154, %r13, %r145;
	add.s32 	%r153, %r14, %r145;
	add.s32 	%r152, %r15, %r145;
	add.s32 	%r151, %r16, %r145;
	add.s32 	%r150, %r17, %r145;
	add.s32 	%r149, %r18, %r145;
	add.s32 	%r148, %r19, %r145;
	add.s32 	%r147, %r20, %r145;
	add.s32 	%r146, %r21, %r145;
	mul.wide.u32 	%rd38, %r145, 4;
	add.s64 	%rd156, %rd1, %rd38;
	mov.f32 	%f278, 0f00000000;
	mov.u64 	%rd155, %rd6;
	mov.u32 	%r161, %r6;
$L__BB0_6:
	.pragma "nounroll";
	ld.global.f32 	%f90, [%rd155+-32];
	ld.global.f32 	%f91, [%rd156];
	fma.rn.f32 	%f92, %f90, %f91, %f278;
	ld.global.f32 	%f93, [%rd155+-28];
	mul.wide.u32 	%rd39, %r160, 4;
	add.s64 	%rd40, %rd1, %rd39;
	ld.global.f32 	%f94, [%rd40];
	fma.rn.f32 	%f95, %f93, %f94, %f92;
	ld.global.f32 	%f96, [%rd155+-24];
	mul.wide.u32 	%rd41, %r159, 4;
	add.s64 	%rd42, %rd1, %rd41;
	ld.global.f32 	%f97, [%rd42];
	fma.rn.f32 	%f98, %f96, %f97, %f95;
	ld.global.f32 	%f99, [%rd155+-20];
	mul.wide.u32 	%rd43, %r158, 4;
	add.s64 	%rd44, %rd1, %rd43;
	ld.global.f32 	%f100, [%rd44];
	fma.rn.f32 	%f101, %f99, %f100, %f98;
	ld.global.f32 	%f102, [%rd155+-16];
	mul.wide.u32 	%rd45, %r157, 4;
	add.s64 	%rd46, %rd1, %rd45;
	ld.global.f32 	%f103, [%rd46];
	fma.rn.f32 	%f104, %f102, %f103, %f101;
	ld.global.f32 	%f105, [%rd155+-12];
	mul.wide.u32 	%rd47, %r156, 4;
	add.s64 	%rd48, %rd1, %rd47;
	ld.global.f32 	%f106, [%rd48];
	fma.rn.f32 	%f107, %f105, %f106, %f104;
	ld.global.f32 	%f108, [%rd155+-8];
	mul.wide.u32 	%rd49, %r155, 4;
	add.s64 	%rd50, %rd1, %rd49;
	ld.global.f32 	%f109, [%rd50];
	fma.rn.f32 	%f110, %f108, %f109, %f107;
	ld.global.f32 	%f111, [%rd155+-4];
	mul.wide.u32 	%rd51, %r154, 4;
	add.s64 	%rd52, %rd1, %rd51;
	ld.global.f32 	%f112, [%rd52];
	fma.rn.f32 	%f113, %f111, %f112, %f110;
	ld.global.f32 	%f114, [%rd155];
	mul.wide.u32 	%rd53, %r153, 4;
	add.s64 	%rd54, %rd1, %rd53;
	ld.global.f32 	%f115, [%rd54];
	fma.rn.f32 	%f116, %f114, %f115, %f113;
	ld.global.f32 	%f117, [%rd155+4];
	mul.wide.u32 	%rd55, %r152, 4;
	add.s64 	%rd56, %rd1, %rd55;
	ld.global.f32 	%f118, [%rd56];
	fma.rn.f32 	%f119, %f117, %f118, %f116;
	ld.global.f32 	%f120, [%rd155+8];
	mul.wide.u32 	%rd57, %r151, 4;
	add.s64 	%rd58, %rd1, %rd57;
	ld.global.f32 	%f121, [%rd58];
	fma.rn.f32 	%f122, %f120, %f121, %f119;
	ld.global.f32 	%f123, [%rd155+12];
	mul.wide.u32 	%rd59, %r150, 4;
	add.s64 	%rd60, %rd1, %rd59;
	ld.global.f32 	%f124, [%rd60];
	fma.rn.f32 	%f125, %f123, %f124, %f122;
	ld.global.f32 	%f126, [%rd155+16];
	mul.wide.u32 	%rd61, %r149, 4;
	add.s64 	%rd62, %rd1, %rd61;
	ld.global.f32 	%f127, [%rd62];
	fma.rn.f32 	%f128, %f126, %f127, %f125;
	ld.global.f32 	%f129, [%rd155+20];
	mul.wide.u32 	%rd63, %r148, 4;
	add.s64 	%rd64, %rd1, %rd63;
	ld.global.f32 	%f130, [%rd64];
	fma.rn.f32 	%f131, %f129, %f130, %f128;
	ld.global.f32 	%f132, [%rd155+24];
	mul.wide.u32 	%rd65, %r147, 4;
	add.s64 	%rd66, %rd1, %rd65;
	ld.global.f32 	%f133, [%rd66];
	fma.rn.f32 	%f134, %f132, %f133, %f131;
	ld.global.f32 	%f135, [%rd155+28];
	mul.wide.u32 	%rd67, %r146, 4;
	add.s64 	%rd68, %rd1, %rd67;
	ld.global.f32 	%f136, [%rd68];
	fma.rn.f32 	%f278, %f135, %f136, %f134;
	add.s32 	%r161, %r161, 16;
	add.s32 	%r160, %r160, %r7;
	add.s32 	%r159, %r159, %r7;
	add.s32 	%r158, %r158, %r7;
	add.s32 	%r157, %r157, %r7;
	add.s32 	%r156, %r156, %r7;
	add.s32 	%r155, %r155, %r7;
	add.s32 	%r154, %r154, %r7;
	add.s32 	%r153, %r153, %r7;
	add.s32 	%r152, %r152, %r7;
	add.s32 	%r151, %r151, %r7;
	add.s32 	%r150, %r150, %r7;
	add.s32 	%r149, %r149, %r7;
	add.s32 	%r148, %r148, %r7;
	add.s32 	%r147, %r147, %r7;
	add.s32 	%r146, %r146, %r7;
	mul.wide.u32 	%rd69, %r7, 4;
	add.s64 	%rd156, %rd156, %rd69;
	add.s64 	%rd155, %rd155, 64;
	setp.ne.s32 	%p13, %r161, 0;
	mov.u32 	%r163, %r4;
	@%p13 bra 	$L__BB0_6;
$L__BB0_7:
	setp.eq.s32 	%p14, %r2, 0;
	@%p14 bra 	$L__BB0_17;
	add.s32 	%r126, %r2, -1;
	setp.lt.u32 	%p15, %r126, 7;
	@%p15 bra 	$L__BB0_10;
	mul.wide.u32 	%rd70, %r163, 4;
	add.s64 	%rd71, %rd2, %rd70;
	ld.global.f32 	%f138, [%rd71];
	mad.lo.s32 	%r127, %r163, %r115, %r145;
	mul.wide.u32 	%rd72, %r127, 4;
	add.s64 	%rd73, %rd1, %rd72;
	ld.global.f32 	%f139, [%rd73];
	fma.rn.f32 	%f140, %f138, %f139, %f278;
	ld.global.f32 	%f141, [%rd71+4];
	add.s32 	%r128, %r127, %r115;
	mul.wide.u32 	%rd74, %r128, 4;
	add.s64 	%rd75, %rd1, %rd74;
	ld.global.f32 	%f142, [%rd75];
	fma.rn.f32 	%f143, %f141, %f142, %f140;
	ld.global.f32 	%f144, [%rd71+8];
	add.s32 	%r129, %r128, %r115;
	mul.wide.u32 	%rd76, %r129, 4;
	add.s64 	%rd77, %rd1, %rd76;
	ld.global.f32 	%f145, [%rd77];
	fma.rn.f32 	%f146, %f144, %f145, %f143;
	ld.global.f32 	%f147, [%rd71+12];
	add.s32 	%r130, %r129, %r115;
	mul.wide.u32 	%rd78, %r130, 4;
	add.s64 	%rd79, %rd1, %rd78;
	ld.global.f32 	%f148, [%rd79];
	fma.rn.f32 	%f149, %f147, %f148, %f146;
	ld.global.f32 	%f150, [%rd71+16];
	add.s32 	%r131, %r130, %r115;
	mul.wide.u32 	%rd80, %r131, 4;
	add.s64 	%rd81, %rd1, %rd80;
	ld.global.f32 	%f151, [%rd81];
	fma.rn.f32 	%f152, %f150, %f151, %f149;
	ld.global.f32 	%f153, [%rd71+20];
	add.s32 	%r132, %r131, %r115;
	mul.wide.u32 	%rd82, %r132, 4;
	add.s64 	%rd83, %rd1, %rd82;
	ld.global.f32 	%f154, [%rd83];
	fma.rn.f32 	%f155, %f153, %f154, %f152;
	ld.global.f32 	%f156, [%rd71+24];
	add.s32 	%r133, %r132, %r115;
	mul.wide.u32 	%rd84, %r133, 4;
	add.s64 	%rd85, %rd1, %rd84;
	ld.global.f32 	%f157, [%rd85];
	fma.rn.f32 	%f158, %f156, %f157, %f155;
	ld.global.f32 	%f159, [%rd71+28];
	add.s32 	%r134, %r133, %r115;
	mul.wide.u32 	%rd86, %r134, 4;
	add.s64 	%rd87, %rd1, %rd86;
	ld.global.f32 	%f160, [%rd87];
	fma.rn.f32 	%f278, %f159, %f160, %f158;
	add.s32 	%r163, %r163, 8;
$L__BB0_10:
	setp.eq.s32 	%p16, %r3, 0;
	@%p16 bra 	$L__BB0_17;
	add.s32 	%r135, %r3, -1;
	setp.lt.u32 	%p17, %r135, 3;
	@%p17 bra 	$L__BB0_13;
	mul.wide.u32 	%rd88, %r163, 4;
	add.s64 	%rd89, %rd2, %rd88;
	ld.global.f32 	%f162, [%rd89];
	mad.lo.s32 	%r136, %r163, %r115, %r145;
	mul.wide.u32 	%rd90, %r136, 4;
	add.s64 	%rd91, %rd1, %rd90;
	ld.global.f32 	%f163, [%rd91];
	fma.rn.f32 	%f164, %f162, %f163, %f278;
	ld.global.f32 	%f165, [%rd89+4];
	add.s32 	%r137, %r136, %r115;
	mul.wide.u32 	%rd92, %r137, 4;
	add.s64 	%rd93, %rd1, %rd92;
	ld.global.f32 	%f166, [%rd93];
	fma.rn.f32 	%f167, %f165, %f166, %f164;
	ld.global.f32 	%f168, [%rd89+8];
	add.s32 	%r138, %r137, %r115;
	mul.wide.u32 	%rd94, %r138, 4;
	add.s64 	%rd95, %rd1, %rd94;
	ld.global.f32 	%f169, [%rd95];
	fma.rn.f32 	%f170, %f168, %f169, %f167;
	ld.global.f32 	%f171, [%rd89+12];
	add.s32 	%r139, %r138, %r115;
	mul.wide.u32 	%rd96, %r139, 4;
	add.s64 	%rd97, %rd1, %rd96;
	ld.global.f32 	%f172, [%rd97];
	fma.rn.f32 	%f278, %f171, %f172, %f170;
	add.s32 	%r163, %r163, 4;
$L__BB0_13:
	setp.eq.s32 	%p18, %r5, 0;
	@%p18 bra 	$L__BB0_17;
	setp.eq.s32 	%p19, %r5, 1;
	mul.wide.u32 	%rd98, %r163, 4;
	add.s64 	%rd12, %rd2, %rd98;
	ld.global.f32 	%f173, [%rd12];
	mad.lo.s32 	%r75, %r163, %r115, %r145;
	mul.wide.u32 	%rd99, %r75, 4;
	add.s64 	%rd100, %rd1, %rd99;
	ld.global.f32 	%f174, [%rd100];
	fma.rn.f32 	%f278, %f173, %f174, %f278;
	@%p19 bra 	$L__BB0_17;
	setp.eq.s32 	%p20, %r5, 2;
	ld.global.f32 	%f175, [%rd12+4];
	add.s32 	%r76, %r75, %r115;
	mul.wide.u32 	%rd101, %r76, 4;
	add.s64 	%rd102, %rd1, %rd101;
	ld.global.f32 	%f176, [%rd102];
	fma.rn.f32 	%f278, %f175, %f176, %f278;
	@%p20 bra 	$L__BB0_17;
	ld.global.f32 	%f177, [%rd12+8];
	add.s32 	%r140, %r76, %r115;
	mul.wide.u32 	%rd103, %r140, 4;
	add.s64 	%rd104, %rd1, %rd103;
	ld.global.f32 	%f178, [%rd104];
	fma.rn.f32 	%f278, %f177, %f178, %f278;
$L__BB0_17:
	mul.wide.u32 	%rd105, %r145, 4;
	add.s64 	%rd106, %rd3, %rd105;
	ld.global.f32 	%f179, [%rd106];
	add.f32 	%f180, %f278, %f179;
	add.s64 	%rd107, %rd5, %rd105;
	st.local.f32 	[%rd107], %f180;
	add.s32 	%r145, %r145, 1;
	setp.eq.s32 	%p21, %r145, %r115;
	@%p21 bra 	$L__BB0_30;
	bra.uni 	$L__BB0_4;
$L__BB0_18:
	add.s32 	%r121, %r115, -1;
	and.b32  	%r78, %r115, 15;
	setp.lt.u32 	%p4, %r121, 15;
	mov.b32 	%r167, 0;
	@%p4 bra 	$L__BB0_21;
	and.b32  	%r167, %r115, 2147483632;
	mov.b32 	%r165, 0;
$L__BB0_20:
	.pragma "nounroll";
	mul.wide.u32 	%rd26, %r165, 4;
	add.s64 	%rd27, %rd3, %rd26;
	ld.global.f32 	%f29, [%rd27];
	add.f32 	%f30, %f29, 0f00000000;
	add.s64 	%rd28, %rd5, %rd26;
	ld.global.f32 	%f31, [%rd27+4];
	add.f32 	%f32, %f31, 0f00000000;
	ld.global.f32 	%f33, [%rd27+8];
	add.f32 	%f34, %f33, 0f00000000;
	ld.global.f32 	%f35, [%rd27+12];
	add.f32 	%f36, %f35, 0f00000000;
	st.local.v4.f32 	[%rd28], {%f30, %f32, %f34, %f36};
	ld.global.f32 	%f37, [%rd27+16];
	add.f32 	%f38, %f37, 0f00000000;
	ld.global.f32 	%f39, [%rd27+20];
	add.f32 	%f40, %f39, 0f00000000;
	ld.global.f32 	%f41, [%rd27+24];
	add.f32 	%f42, %f41, 0f00000000;
	ld.global.f32 	%f43, [%rd27+28];
	add.f32 	%f44, %f43, 0f00000000;
	st.local.v4.f32 	[%rd28+16], {%f38, %f40, %f42, %f44};
	ld.global.f32 	%f45, [%rd27+32];
	add.f32 	%f46, %f45, 0f00000000;
	ld.global.f32 	%f47, [%rd27+36];
	add.f32 	%f48, %f47, 0f00000000;
	ld.global.f32 	%f49, [%rd27+40];
	add.f32 	%f50, %f49, 0f00000000;
	ld.global.f32 	%f51, [%rd27+44];
	add.f32 	%f52, %f51, 0f00000000;
	st.local.v4.f32 	[%rd28+32], {%f46, %f48, %f50, %f52};
	ld.global.f32 	%f53, [%rd27+48];
	add.f32 	%f54, %f53, 0f00000000;
	ld.global.f32 	%f55, [%rd27+52];
	add.f32 	%f56, %f55, 0f00000000;
	ld.global.f32 	%f57, [%rd27+56];
	add.f32 	%f58, %f57, 0f00000000;
	ld.global.f32 	%f59, [%rd27+60];
	add.f32 	%f60, %f59, 0f00000000;
	st.local.v4.f32 	[%rd28+48], {%f54, %f56, %f58, %f60};
	add.s32 	%r165, %r165, 16;
	setp.ne.s32 	%p5, %r165, %r167;
	@%p5 bra 	$L__BB0_20;
$L__BB0_21:
	setp.eq.s32 	%p6, %r78, 0;
	@%p6 bra 	$L__BB0_30;
	and.b32  	%r83, %r115, 7;
	setp.lt.u32 	%p7, %r78, 8;
	@%p7 bra 	$L__BB0_24;
	mul.wide.u32 	%rd29, %r167, 4;
	add.s64 	%rd30, %rd3, %rd29;
	ld.global.f32 	%f61, [%rd30];
	add.f32 	%f62, %f61, 0f00000000;
	add.s64 	%rd31, %rd5, %rd29;
	st.local.f32 	[%rd31], %f62;
	ld.global.f32 	%f63, [%rd30+4];
	add.f32 	%f64, %f63, 0f00000000;
	st.local.f32 	[%rd31+4], %f64;
	ld.global.f32 	%f65, [%rd30+8];
	add.f32 	%f66, %f65, 0f00000000;
	st.local.f32 	[%rd31+8], %f66;
	ld.global.f32 	%f67, [%rd30+12];
	add.f32 	%f68, %f67, 0f00000000;
	st.local.f32 	[%rd31+12], %f68;
	ld.global.f32 	%f69, [%rd30+16];
	add.f32 	%f70, %f69, 0f00000000;
	st.local.f32 	[%rd31+16], %f70;
	ld.global.f32 	%f71, [%rd30+20];
	add.f32 	%f72, %f71, 0f00000000;
	st.local.f32 	[%rd31+20], %f72;
	ld.global.f32 	%f73, [%rd30+24];
	add.f32 	%f74, %f73, 0f00000000;
	st.local.f32 	[%rd31+24], %f74;
	ld.global.f32 	%f75, [%rd30+28];
	add.f32 	%f76, %f75, 0f00000000;
	st.local.f32 	[%rd31+28], %f76;
	add.s32 	%r167, %r167, 8;
$L__BB0_24:
	setp.eq.s32 	%p8, %r83, 0;
	@%p8 bra 	$L__BB0_30;
	and.b32  	%r86, %r115, 3;
	setp.lt.u32 	%p9, %r83, 4;
	@%p9 bra 	$L__BB0_27;
	mul.wide.u32 	%rd32, %r167, 4;
	add.s64 	%rd33, %rd3, %rd32;
	ld.global.f32 	%f77, [%rd33];
	add.f32 	%f78, %f77, 0f00000000;
	add.s64 	%rd34, %rd5, %rd32;
	st.local.f32 	[%rd34], %f78;
	ld.global.f32 	%f79, [%rd33+4];
	add.f32 	%f80, %f79, 0f00000000;
	st.local.f32 	[%rd34+4], %f80;
	ld.global.f32 	%f81, [%rd33+8];
	add.f32 	%f82, %f81, 0f00000000;
	st.local.f32 	[%rd34+8], %f82;
	ld.global.f32 	%f83, [%rd33+12];
	add.f32 	%f84, %f83, 0f00000000;
	st.local.f32 	[%rd34+12], %f84;
	add.s32 	%r167, %r167, 4;
$L__BB0_27:
	setp.eq.s32 	%p10, %r86, 0;
	@%p10 bra 	$L__BB0_30;
	mov.b32 	%r170, 0;
$L__BB0_29:
	.pragma "nounroll";
	mul.wide.u32 	%rd35, %r167, 4;
	add.s64 	%rd36, %rd3, %rd35;
	ld.global.f32 	%f85, [%rd36];
	add.f32 	%f86, %f85, 0f00000000;
	add.s64 	%rd37, %rd5, %rd35;
	st.local.f32 	[%rd37], %f86;
	add.s32 	%r167, %r167, 1;
	add.s32 	%r170, %r170, 1;
	setp.ne.s32 	%p11, %r170, %r86;
	@%p11 bra 	$L__BB0_29;
$L__BB0_30:
	add.s32 	%r142, %r115, -1;
	and.b32  	%r93, %r115, 15;
	setp.lt.u32 	%p22, %r142, 15;
	mov.f32 	%f287, 0f00000000;
	mov.b32 	%r174, 0;
	@%p22 bra 	$L__BB0_33;
	and.b32  	%r174, %r115, 2147483632;
	neg.s32 	%r172, %r174;
	shl.b32 	%r96, %r116, 4;
	add.s64 	%rd157, %rd5, 32;
	mov.f32 	%f287, 0f00000000;
	mul.wide.s32 	%rd110, %r116, 4;
	mov.u32 	%r171, %r1;
$L__BB0_32:
	.pragma "nounroll";
	ld.local.v4.f32 	{%f184, %f185, %f186, %f187}, [%rd157+-32];
	mul.wide.s32 	%rd108, %r171, 4;
	add.s64 	%rd109, %rd4, %rd108;
	ld.global.f32 	%f188, [%rd109];
	fma.rn.f32 	%f189, %f184, %f188, %f287;
	add.s64 	%rd111, %rd109, %rd110;
	ld.global.f32 	%f190, [%rd111];
	fma.rn.f32 	%f191, %f185, %f190, %f189;
	add.s64 	%rd112, %rd111, %rd110;
	ld.global.f32 	%f192, [%rd112];
	fma.rn.f32 	%f193, %f186, %f192, %f191;
	add.s64 	%rd113, %rd112, %rd110;
	ld.global.f32 	%f194, [%rd113];
	fma.rn.f32 	%f195, %f187, %f194, %f193;
	ld.local.v4.f32 	{%f196, %f197, %f198, %f199}, [%rd157+-16];
	add.s64 	%rd114, %rd113, %rd110;
	ld.global.f32 	%f200, [%rd114];
	fma.rn.f32 	%f201, %f196, %f200, %f195;
	add.s64 	%rd115, %rd114, %rd110;
	ld.global.f32 	%f202, [%rd115];
	fma.rn.f32 	%f203, %f197, %f202, %f201;
	add.s64 	%rd116, %rd115, %rd110;
	ld.global.f32 	%f204, [%rd116];
	fma.rn.f32 	%f205, %f198, %f204, %f203;
	add.s64 	%rd117, %rd116, %rd110;
	ld.global.f32 	%f206, [%rd117];
	fma.rn.f32 	%f207, %f199, %f206, %f205;
	ld.local.v4.f32 	{%f208, %f209, %f210, %f211}, [%rd157];
	add.s64 	%rd118, %rd117, %rd110;
	ld.global.f32 	%f212, [%rd118];
	fma.rn.f32 	%f213, %f208, %f212, %f207;
	add.s64 	%rd119, %rd118, %rd110;
	ld.global.f32 	%f214, [%rd119];
	fma.rn.f32 	%f215, %f209, %f214, %f213;
	add.s64 	%rd120, %rd119, %rd110;
	ld.global.f32 	%f216, [%rd120];
	fma.rn.f32 	%f217, %f210, %f216, %f215;
	add.s64 	%rd121, %rd120, %rd110;
	ld.global.f32 	%f218, [%rd121];
	fma.rn.f32 	%f219, %f211, %f218, %f217;
	ld.local.v4.f32 	{%f220, %f221, %f222, %f223}, [%rd157+16];
	add.s64 	%rd122, %rd121, %rd110;
	ld.global.f32 	%f224, [%rd122];
	fma.rn.f32 	%f225, %f220, %f224, %f219;
	add.s64 	%rd123, %rd122, %rd110;
	ld.global.f32 	%f226, [%rd123];
	fma.rn.f32 	%f227, %f221, %f226, %f225;
	add.s64 	%rd124, %rd123, %rd110;
	ld.global.f32 	%f228, [%rd124];
	fma.rn.f32 	%f229, %f222, %f228, %f227;
	add.s64 	%rd125, %rd124, %rd110;
	ld.global.f32 	%f230, [%rd125];
	fma.rn.f32 	%f287, %f223, %f230, %f229;
	add.s32 	%r172, %r172, 16;
	add.s32 	%r171, %r171, %r96;
	add.s64 	%rd157, %rd157, 64;
	setp.ne.s32 	%p23, %r172, 0;
	@%p23 bra 	$L__BB0_32;
$L__BB0_33:
	setp.eq.s32 	%p24, %r93, 0;
	@%p24 bra 	$L__BB0_42;
	and.b32  	%r102, %r115, 7;
	setp.lt.u32 	%p25, %r93, 8;
	@%p25 bra 	$L__BB0_36;
	mul.wide.u32 	%rd126, %r174, 4;
	add.s64 	%rd127, %rd5, %rd126;
	ld.local.f32 	%f232, [%rd127];
	mad.lo.s32 	%r143, %r174, %r116, %r1;
	mul.wide.s32 	%rd128, %r143, 4;
	add.s64 	%rd129, %rd4, %rd128;
	ld.global.f32 	%f233, [%rd129];
	fma.rn.f32 	%f234, %f232, %f233, %f287;
	ld.local.f32 	%f235, [%rd127+4];
	mul.wide.s32 	%rd130, %r116, 4;
	add.s64 	%rd131, %rd129, %rd130;
	ld.global.f32 	%f236, [%rd131];
	fma.rn.f32 	%f237, %f235, %f236, %f234;
	ld.local.f32 	%f238, [%rd127+8];
	add.s64 	%rd132, %rd131, %rd130;
	ld.global.f32 	%f239, [%rd132];
	fma.rn.f32 	%f240, %f238, %f239, %f237;
	ld.local.f32 	%f241, [%rd127+12];
	add.s64 	%rd133, %rd132, %rd130;
	ld.global.f32 	%f242, [%rd133];
	fma.rn.f32 	%f243, %f241, %f242, %f240;
	ld.local.f32 	%f244, [%rd127+16];
	add.s64 	%rd134, %rd133, %rd130;
	ld.global.f32 	%f245, [%rd134];
	fma.rn.f32 	%f246, %f244, %f245, %f243;
	ld.local.f32 	%f247, [%rd127+20];
	add.s64 	%rd135, %rd134, %rd130;
	ld.global.f32 	%f248, [%rd135];
	fma.rn.f32 	%f249, %f247, %f248, %f246;
	ld.local.f32 	%f250, [%rd127+24];
	add.s64 	%rd136, %rd135, %rd130;
	ld.global.f32 	%f251, [%rd136];
	fma.rn.f32 	%f252, %f250, %f251, %f249;
	ld.local.f32 	%f253, [%rd127+28];
	add.s64 	%rd137, %rd136, %rd130;
	ld.global.f32 	%f254, [%rd137];
	fma.rn.f32 	%f287, %f253, %f254, %f252;
	add.s32 	%r174, %r174, 8;
$L__BB0_36:
	setp.eq.s32 	%p26, %r102, 0;
	@%p26 bra 	$L__BB0_42;
	and.b32  	%r105, %r115, 3;
	setp.lt.u32 	%p27, %r102, 4;
	@%p27 bra 	$L__BB0_39;
	mul.wide.u32 	%rd138, %r174, 4;
	add.s64 	%rd139, %rd5, %rd138;
	ld.local.f32 	%f256, [%rd139];
	mad.lo.s32 	%r144, %r174, %r116, %r1;
	mul.wide.s32 	%rd140, %r144, 4;
	add.s64 	%rd141, %rd4, %rd140;
	ld.global.f32 	%f257, [%rd141];
	fma.rn.f32 	%f258, %f256, %f257, %f287;
	ld.local.f32 	%f259, [%rd139+4];
	mul.wide.s32 	%rd142, %r116, 4;
	add.s64 	%rd143, %rd141, %rd142;
	ld.global.f32 	%f260, [%rd143];
	fma.rn.f32 	%f261, %f259, %f260, %f258;
	ld.local.f32 	%f262, [%rd139+8];
	add.s64 	%rd144, %rd143, %rd142;
	ld.global.f32 	%f263, [%rd144];
	fma.rn.f32 	%f264, %f262, %f263, %f261;
	ld.local.f32 	%f265, [%rd139+12];
	add.s64 	%rd145, %rd144, %rd142;
	ld.global.f32 	%f266, [%rd145];
	fma.rn.f32 	%f287, %f265, %f266, %f264;
	add.s32 	%r174, %r174, 4;
$L__BB0_39:
	setp.eq.s32 	%p28, %r105, 0;
	@%p28 bra 	$L__BB0_42;
	mad.lo.s32 	%r177, %r174, %r116, %r1;
	mul.wide.u32 	%rd146, %r174, 4;
	add.s64 	%rd158, %rd5, %rd146;
	neg.s32 	%r176, %r105;
$L__BB0_41:
	.pragma "nounroll";
	ld.local.f32 	%f267, [%rd158];
	mul.wide.s32 	%rd147, %r177, 4;
	add.s64 	%rd148, %rd4, %rd147;
	ld.global.f32 	%f268, [%rd148];
	fma.rn.f32 	%f287, %f267, %f268, %f287;
	add.s32 	%r177, %r177, %r116;
	add.s64 	%rd158, %rd158, 4;
	add.s32 	%r176, %r176, 1;
	setp.ne.s32 	%p29, %r176, 0;
	@%p29 bra 	$L__BB0_41;
$L__BB0_42:
	ld.param.u64 	%rd154, [_Z23fused_two_layer_forwardPfS_S_S_S_S_iii_param_4];
	cvta.to.global.u64 	%rd149, %rd154;
	mul.wide.s32 	%rd150, %r1, 4;
	add.s64 	%rd151, %rd149, %rd150;
	ld.global.f32 	%f269, [%rd151];
	add.f32 	%f270, %f287, %f269;
	cvta.to.global.u64 	%rd152, %rd20;
	add.s64 	%rd153, %rd152, %rd150;
	st.global.f32 	[%rd153], %f270;
$L__BB0_43:
	ret;

}


// ===== COMPILED SASS (sm_100) =====

	.target	sm_100

	.elftype	@"ET_EXEC"


//--------------------- .note.nv.tkinfo           --------------------------
	.section	.note.nv.tkinfo,"",@"SHT_NOTE"
	.sectionflags	@"SHF_NOTE_NV_TKINFO"
	.tkinfo
        /*0018*/ 	.word	0x00000002
        /*0030*/ 	.string	""
        /*0030*/ 	.string	"ptxas"
        /*0030*/ 	.string	"Cuda compilation tools, release 13.0, V13.0.88"
        /*0030*/ 	.string	"Build cuda_13.0.r13.0/compiler.36424714_0"
        /*0030*/ 	.string	"-arch sm_100 -m 64 "



//--------------------- .note.nv.cuinfo           --------------------------
	.section	.note.nv.cuinfo,"",@"SHT_NOTE"
	.sectionflags	@"SHF_NOTE_NV_CUINFO"
        /*0018*/ 	.short	0x0002
        /*001a*/ 	.short	0x0064
        /*001c*/ 	.short	0x0082
	.zero		2


//--------------------- .nv.info                  --------------------------
	.section	.nv.info,"",@"SHT_CUDA_INFO"
	.align	4


	//----- nvinfo : EIATTR_REGCOUNT
	.align		4
        /*0000*/ 	.byte	0x04, 0x2f
        /*0002*/ 	.short	(.L_1 - .L_0)
	.align		4
.L_0:
        /*0004*/ 	.word	index@(_Z23fused_two_layer_forwardPfS_S_S_S_S_iii)
        /*0008*/ 	.word	0x00000020


	//----- nvinfo : EIATTR_FRAME_SIZE
	.align		4
.L_1:
        /*000c*/ 	.byte	0x04, 0x11
        /*000e*/ 	.short	(.L_3 - .L_2)
	.align		4
.L_2:
        /*0010*/ 	.word	index@(_Z23fused_two_layer_forwardPfS_S_S_S_S_iii)
        /*0014*/ 	.word	0x00000200


	//----- nvinfo : EIATTR_MIN_STACK_SIZE
	.align		4
.L_3:
        /*0018*/ 	.byte	0x04, 0x12
        /*001a*/ 	.short	(.L_5 - .L_4)
	.align		4
.L_4:
        /*001c*/ 	.word	index@(_Z23fused_two_layer_forwardPfS_S_S_S_S_iii)
        /*0020*/ 	.word	0x00000200
.L_5:


//--------------------- .nv.compat                --------------------------
	.section	.nv.compat,"",@"SHT_CUDA_COMPAT_INFO"
	.align	4
        /*0000*/ 	.byte	0x02, 0x09, 0x00, 0x00, 0x02, 0x02, 0x01, 0x00, 0x02, 0x05, 0x05, 0x00, 0x03, 0x07, 0x01, 0x01
        /*0010*/ 	.byte	0x02, 0x03, 0x00, 0x00, 0x02, 0x06, 0x01, 0x00, 0x04, 0x0b, 0x08, 0x00, 0x09, 0x00, 0x00, 0x00
        /*0020*/ 	.byte	0x00, 0x00, 0x00, 0x00


//--------------------- .nv.info._Z23fused_two_layer_forwardPfS_S_S_S_S_iii --------------------------
	.section	.nv.info._Z23fused_two_layer_forwardPfS_S_S_S_S_iii,"",@"SHT_CUDA_INFO"
	.sectionflags	@""
	.align	4


	//----- nvinfo : EIATTR_CUDA_API_VERSION
	.align		4
        /*0000*/ 	.byte	0x04, 0x37
        /*0002*/ 	.short	(.L_7 - .L_6)
.L_6:
        /*0004*/ 	.word	0x00000082


	//----- nvinfo : EIATTR_KPARAM_INFO
	.align		4
.L_7:
        /*0008*/ 	.byte	0x04, 0x17
        /*000a*/ 	.short	(.L_9 - .L_8)
.L_8:
        /*000c*/ 	.word	0x00000000
        /*0010*/ 	.short	0x0008
        /*0012*/ 	.short	0x0038
        /*0014*/ 	.byte	0x00, 0xf0, 0x11, 0x00


	//----- nvinfo : EIATTR_KPARAM_INFO
	.align		4
.L_9:
        /*0018*/ 	.byte	0x04, 0x17
        /*001a*/ 	.short	(.L_11 - .L_10)
.L_10:
        /*001c*/ 	.word	0x00000000
        /*0020*/ 	.short	0x0007
        /*0022*/ 	.short	0x0034
        /*0024*/ 	.byte	0x00, 0xf0, 0x11, 0x00


	//----- nvinfo : EIATTR_KPARAM_INFO
	.align		4
.L_11:
        /*0028*/ 	.byte	0x04, 0x17
        /*002a*/ 	.short	(.L_13 - .L_12)
.L_12:
        /*002c*/ 	.word	0x00000000
        /*0030*/ 	.short	0x0006
        /*0032*/ 	.short	0x0030
        /*0034*/ 	.byte	0x00, 0xf0, 0x11, 0x00


	//----- nvinfo : EIATTR_KPARAM_INFO
	.align		4
.L_13:
        /*0038*/ 	.byte	0x04, 0x17
        /*003a*/ 	.short	(.L_15 - .L_14)
.L_14:
        /*003c*/ 	.word	0x00000000
        /*0040*/ 	.short	0x0005
        /*0042*/ 	.short	0x0028
        /*0044*/ 	.byte	0x00, 0xf5, 0x21, 0x00


	//----- nvinfo : EIATTR_KPARAM_INFO
	.align		4
.L_15:
        /*0048*/ 	.byte	0x04, 0x17
        /*004a*/ 	.short	(.L_17 - .L_16)
.L_16:
        /*004c*/ 	.word	0x00000000
        /*0050*/ 	.short	0x0004
        /*0052*/ 	.short	0x0020
        /*0054*/ 	.byte	0x00, 0xf5, 0x21, 0x00


	//----- nvinfo : EIATTR_KPARAM_INFO
	.align		4
.L_17:
        /*0058*/ 	.byte	0x04, 0x17
        /*005a*/ 	.short	(.L_19 - .L_18)
.L_18:
        /*005c*/ 	.word	0x00000000
        /*0060*/ 	.short	0x0003
        /*0062*/ 	.short	0x0018
        /*0064*/ 	.byte	0x00, 0xf5, 0x21, 0x00


	//----- nvinfo : EIATTR_KPARAM_INFO
	.align		4
.L_19:
        /*0068*/ 	.byte	0x04, 0x17
        /*006a*/ 	.short	(.L_21 - .L_20)
.L_20:
        /*006c*/ 	.word	0x00000000
        /*0070*/ 	.short	0x0002
        /*0072*/ 	.short	0x0010
        /*0074*/ 	.byte	0x00, 0xf5, 0x21, 0x00


	//----- nvinfo : EIATTR_KPARAM_INFO
	.align		4
.L_21:
        /*0078*/ 	.byte	0x04, 0x17
        /*007a*/ 	.short	(.L_23 - .L_22)
.L_22:
        /*007c*/ 	.word	0x00000000
        /*0080*/ 	.short	0x0001
        /*0082*/ 	.short	0x0008
        /*0084*/ 	.byte	0x00, 0xf5, 0x21, 0x00


	//----- nvinfo : EIATTR_KPARAM_INFO
	.align		4
.L_23:
        /*0088*/ 	.byte	0x04, 0x17
        /*008a*/ 	.short	(.L_25 - .L_24)
.L_24:
        /*008c*/ 	.word	0x00000000
        /*0090*/ 	.short	0x0000
        /*0092*/ 	.short	0x0000
        /*0094*/ 	.byte	0x00, 0xf5, 0x21, 0x00


	//----- nvinfo : EIATTR_SPARSE_MMA_MASK
	.align		4
.L_25:
        /*0098*/ 	.byte	0x03, 0x50
        /*009a*/ 	.short	0x0000


	//----- nvinfo : EIATTR_MAXREG_COUNT
	.align		4
        /*009c*/ 	.byte	0x03, 0x1b
        /*009e*/ 	.short	0x00ff


	//----- nvinfo : EIATTR_MERCURY_ISA_VERSION
	.align		4
        /*00a0*/ 	.byte	0x03, 0x5f
        /*00a2*/ 	.short	0x0101


	//----- nvinfo : EIATTR_VRC_CTA_INIT_COUNT
	.align		4
        /*00a4*/ 	.byte	0x02, 0x4a
	.zero		1
	.zero		1


	//----- nvinfo : EIATTR_EXIT_INSTR_OFFSETS
	.align		4
        /*00a8*/ 	.byte	0x04, 0x1c
        /*00aa*/ 	.short	(.L_27 - .L_26)


	//   ....[0]....
.L_26:
        /*00ac*/ 	.word	0x00000090


	//   ....[1]....
        /*00b0*/ 	.word	0x00002310


	//----- nvinfo : EIATTR_CBANK_PARAM_SIZE
	.align		4
.L_27:
        /*00b4*/ 	.byte	0x03, 0x19
        /*00b6*/ 	.short	0x003c


	//----- nvinfo : EIATTR_PARAM_CBANK
	.align		4
        /*00b8*/ 	.byte	0x04, 0x0a
        /*00ba*/ 	.short	(.L_29 - .L_28)
	.align		4
.L_28:
        /*00bc*/ 	.word	index@(.nv.constant0._Z23fused_two_layer_forwardPfS_S_S_S_S_iii)
        /*00c0*/ 	.short	0x0380
        /*00c2*/ 	.short	0x003c


	//----- nvinfo : EIATTR_SW_WAR
	.align		4
.L_29:
        /*00c4*/ 	.byte	0x04, 0x36
        /*00c6*/ 	.short	(.L_31 - .L_30)
.L_30:
        /*00c8*/ 	.word	0x00000008
.L_31:


//--------------------- .nv.callgraph             --------------------------
	.section	.nv.callgraph,"",@"SHT_CUDA_CALLGRAPH"
	.align	4
	.sectionentsize	8
	.align		4
        /*0000*/ 	.word	0x00000000
	.align		4
        /*0004*/ 	.word	0xffffffff
	.align		4
        /*0008*/ 	.word	0x00000000
	.align		4
        /*000c*/ 	.word	0xfffffffe
	.align		4
        /*0010*/ 	.word	0x00000000
	.align		4
        /*0014*/ 	.word	0xfffffffd
	.align		4
        /*0018*/ 	.word	0x00000000
	.align		4
        /*001c*/ 	.word	0xfffffffc


//--------------------- .text._Z23fused_two_layer_forwardPfS_S_S_S_S_iii --------------------------
	.section	.text._Z23fused_two_layer_forwardPfS_S_S_S_S_iii,"ax",@progbits
	.align	128
        .global         _Z23fused_two_layer_forwardPfS_S_S_S_S_iii
        .type           _Z23fused_two_layer_forwardPfS_S_S_S_S_iii,@function
        .size           _Z23fused_two_layer_forwardPfS_S_S_S_S_iii,(.L_x_20 - _Z23fused_two_layer_forwardPfS_S_S_S_S_iii)
        .other          _Z23fused_two_layer_forwardPfS_S_S_S_S_iii,@"STO_CUDA_ENTRY STV_DEFAULT"
_Z23fused_two_layer_forwardPfS_S_S_S_S_iii:
.text._Z23fused_two_layer_forwardPfS_S_S_S_S_iii:
[----:B------:R-:W0:Y:S01]  /*0000*/  LDC R1, c[0x0][0x37c] ;  /* 0x0000df00ff017b82 */ /* 0x000e220000000800 */
[----:B------:R-:W1:Y:S07]  /*0010*/  S2R R3, SR_TID.X ;  /* 0x0000000000037919 */ /* 0x000e6e0000002100 */
[----:B------:R-:W1:Y:S01]  /*0020*/  S2UR UR4, SR_CTAID.X ;  /* 0x00000000000479c3 */ /* 0x000e620000002500 */
[----:B------:R-:W2:Y:S01]  /*0030*/  LDCU UR5, c[0x0][0x3b8] ;  /* 0x00007700ff0577ac */ /* 0x000ea20008000800 */
[----:B0-----:R-:W-:-:S04]  /*0040*/  IADD3 R1, PT, PT, R1, -0x200, RZ ;  /* 0xfffffe0001017810 */ /* 0x001fc80007ffe0ff */
[----:B------:R-:W-:Y:S02]  /*0050*/  R2UR UR9, R1 ;  /* 0x00000000010972ca */ /* 0x000fe400000e0000 */
[----:B------:R-:W1:Y:S02]  /*0060*/  LDC R0, c[0x0][0x360] ;  /* 0x0000d800ff007b82 */ /* 0x000e640000000800 */
[----:B-1----:R-:W-:-:S05]  /*0070*/  IMAD R0, R0, UR4, R3 ;  /* 0x0000000400007c24 */ /* 0x002fca000f8e0203 */
[----:B--2---:R-:W-:-:S13]  /*0080*/  ISETP.GE.AND P0, PT, R0, UR5, PT ;  /* 0x0000000500007c0c */ /* 0x004fda000bf06270 */
[----:B------:R-:W-:Y:S05]  /*0090*/  @P0 EXIT ;  /* 0x000000000000094d */ /* 0x000fea0003800000 */
[----:B------:R-:W0:Y:S01]  /*00a0*/  LDCU UR6, c[0x0][0x3b4] ;  /* 0x00007680ff0677ac */ /* 0x000e220008000800 */
[----:B------:R-:W-:Y:S01]  /*00b0*/  HFMA2 R17, -RZ, RZ, 0, 0 ;  /* 0x00000000ff117431 */ /* 0x000fe200000001ff */
[----:B------:R-:W1:Y:S01]  /*00c0*/  LDCU.64 UR12, c[0x0][0x358] ;  /* 0x00006b00ff0c77ac */ /* 0x000e620008000a00 */
[----:B0-----:R-:W-:-:S09]  /*00d0*/  UISETP.GE.AND UP0, UPT, UR6, 0x1, UPT ;  /* 0x000000010600788c */ /* 0x001fd2000bf06270 */
[----:B-1----:R-:W-:Y:S05]  /*00e0*/  BRA.U !UP0, `(.L_x_0) ;  /* 0x00000021086c7547 */ /* 0x002fea000b800000 */
[----:B------:R-:W0:Y:S01]  /*00f0*/  LDCU UR5, c[0x0][0x3b0] ;  /* 0x00007600ff0577ac */ /* 0x000e220008000800 */
[----:B------:R-:W-:Y:S02]  /*0100*/  UIADD3 UR4, UPT, UPT, UR6, -0x1, URZ ;  /* 0xffffffff06047890 */ /* 0x000fe4000fffe0ff */
[----:B0-----:R-:W-:-:S09]  /*0110*/  UISETP.GE.AND UP0, UPT, UR5, 0x1, UPT ;  /* 0x000000010500788c */ /* 0x001fd2000bf06270 */
[----:B------:R-:W-:Y:S05]  /*0120*/  BRA.U !UP0, `(.L_x_1) ;  /* 0x0000001108447547 */ /* 0x000fea000b800000 */
[----:B------:R-:W-:Y:S02]  /*0130*/  ULOP3.LUT UR5, UR5, 0x7ffffff0, URZ, 0xc0, !UPT ;  /* 0x7ffffff005057892 */ /* 0x000fe4000f8ec0ff */
[----:B------:R-:W-:Y:S01]  /*0140*/  USHF.L.U32 UR8, UR6, 0x4, URZ ;  /* 0x0000000406087899 */ /* 0x000fe200080006ff */
[----:B------:R-:W-:-:S11]  /*0150*/  UMOV UR4, URZ ;  /* 0x000000ff00047c82 */ /* 0x000fd60008000000 */
.L_x_8:
[----:B------:R-:W0:Y:S01]  /*0160*/  LDCU UR6, c[0x0][0x3b0] ;  /* 0x00007600ff0677ac */ /* 0x000e220008000800 */
[----:B----4-:R-:W-:Y:S01]  /*0170*/  HFMA2 R25, -RZ, RZ, 0, 0 ;  /* 0x00000000ff197431 */ /* 0x010fe200000001ff */
[----:B------:R-:W-:Y:S01]  /*0180*/  MOV R15, RZ ;  /* 0x000000ff000f7202 */ /* 0x000fe20000000f00 */
[----:B0-----:R-:W-:-:S09]  /*0190*/  UISETP.GE.U32.AND UP0, UPT, UR6, 0x10, UPT ;  /* 0x000000100600788c */ /* 0x001fd2000bf06070 */
[----:B------:R-:W-:Y:S05]  /*01a0*/  BRA.U !UP0, `(.L_x_2) ;  /* 0x0000000908407547 */ /* 0x000fea000b800000 */
[----:B------:R-:W0:Y:S01]  /*01b0*/  LDCU.64 UR10, c[0x0][0x380] ;  /* 0x00007000ff0a77ac */ /* 0x000e220008000a00 */
[----:B------:R-:W-:Y:S01]  /*01c0*/  MOV R25, RZ ;  /* 0x000000ff00197202 */ /* 0x000fe20000000f00 */
[----:B------:R-:W1:Y:S01]  /*01d0*/  LDCU UR6, c[0x0][0x3b4] ;  /* 0x00007680ff0677ac */ /* 0x000e620008000800 */
[----:B------:R-:W2:Y:S01]  /*01e0*/  LDCU.64 UR14, c[0x0][0x388] ;  /* 0x00007100ff0e77ac */ /* 0x000ea20008000a00 */
[----:B------:R-:W-:Y:S02]  /*01f0*/  UIADD3 UR31, UPT, UPT, -UR5, URZ, URZ ;  /* 0x000000ff051f7290 */ /* 0x000fe4000fffe1ff */
[----:B0-----:R-:W-:-:S04]  /*0200*/  UIADD3 UR10, UP0, UPT, UR10, 0x20, URZ ;  /* 0x000000200a0a7890 */ /* 0x001fc8000ff1e0ff */
[----:B------:R-:W-:Y:S02]  /*0210*/  UIADD3.X UR11, UPT, UPT, URZ, UR11, URZ, UP0, !UPT ;  /* 0x0000000bff0b7290 */ /* 0x000fe400087fe4ff */
[----:B------:R-:W-:Y:S01]  /*0220*/  MOV R7, UR10 ;  /* 0x0000000a00077c02 */ /* 0x000fe20008000f00 */
[----:B-1----:R-:W-:Y:S02]  /*0230*/  UIADD3 UR7, UPT, UPT, UR4, UR6, URZ ;  /* 0x0000000604077290 */ /* 0x002fe4000fffe0ff */
[----:B------:R-:W-:Y:S01]  /*0240*/  ULEA UR18, UR6, UR4, 0x1 ;  /* 0x0000000406127291 */ /* 0x000fe2000f8e08ff */
[----:B------:R-:W-:Y:S01]  /*0250*/  MOV R6, UR11 ;  /* 0x0000000b00067c02 */ /* 0x000fe20008000f00 */
[----:B------:R-:W-:Y:S02]  /*0260*/  UIMAD UR19, UR6, 0x3, UR4 ;  /* 0x00000003061378a4 */ /* 0x000fe4000f8e0204 */
[----:B------:R-:W-:Y:S02]  /*0270*/  ULEA UR20, UR6, UR4, 0x2 ;  /* 0x0000000406147291 */ /* 0x000fe4000f8e10ff */
[----:B------:R-:W-:-:S02]  /*0280*/  UIMAD UR21, UR6, 0x5, UR4 ;  /* 0x00000005061578a4 */ /* 0x000fc4000f8e0204 */
[----:B------:R-:W-:Y:S02]  /*0290*/  UIMAD UR22, UR6, 0x6, UR4 ;  /* 0x00000006061678a4 */ /* 0x000fe4000f8e0204 */
[----:B------:R-:W-:Y:S02]  /*02a0*/  UIMAD UR23, UR6, 0x7, UR4 ;  /* 0x00000007061778a4 */ /* 0x000fe4000f8e0204 */
[----:B------:R-:W-:Y:S02]  /*02b0*/  ULEA UR24, UR6, UR4, 0x3 ;  /* 0x0000000406187291 */ /* 0x000fe4000f8e18ff */
[----:B------:R-:W-:Y:S02]  /*02c0*/  UIMAD UR25, UR6, 0x9, UR4 ;  /* 0x00000009061978a4 */ /* 0x000fe4000f8e0204 */
[----:B------:R-:W-:Y:S02]  /*02d0*/  UIMAD UR26, UR6, 0xa, UR4 ;  /* 0x0000000a061a78a4 */ /* 0x000fe4000f8e0204 */
[----:B------:R-:W-:-:S02]  /*02e0*/  UIMAD UR27, UR6, 0xb, UR4 ;  /* 0x0000000b061b78a4 */ /* 0x000fc4000f8e0204 */
[----:B------:R-:W-:Y:S02]  /*02f0*/  UIMAD UR28, UR6, 0xc, UR4 ;  /* 0x0000000c061c78a4 */ /* 0x000fe4000f8e0204 */
[----:B------:R-:W-:Y:S02]  /*0300*/  UIMAD UR29, UR6, 0xd, UR4 ;  /* 0x0000000d061d78a4 */ /* 0x000fe4000f8e0204 */
[----:B------:R-:W-:Y:S02]  /*0310*/  UIMAD UR30, UR6, 0xe, UR4 ;  /* 0x0000000e061e78a4 */ /* 0x000fe4000f8e0204 */
[----:B------:R-:W-:Y:S02]  /*0320*/  UIMAD UR6, UR6, 0xf, UR4 ;  /* 0x0000000f060678a4 */ /* 0x000fe4000f8e0204 */
[----:B--2---:R-:W-:-:S12]  /*0330*/  UIMAD.WIDE.U32 UR16, UR4, 0x4, UR14 ;  /* 0x00000004041078a5 */ /* 0x004fd8000f8e000e */
.L_x_3:
[----:B------:R-:W-:Y:S01]  /*0340*/  MOV R2, UR16 ;  /* 0x0000001000027c02 */ /* 0x000fe20008000f00 */
[----:B------:R-:W-:Y:S01]  /*0350*/  UIMAD.WIDE.U32 UR10, UR7, 0x4, UR14 ;  /* 0x00000004070a78a5 */ /* 0x000fe2000f8e000e */
[----:B------:R-:W-:Y:S01]  /*0360*/  MOV R3, UR17 ;  /* 0x0000001100037c02 */ /* 0x000fe20008000f00 */
[----:B------:R-:W-:-:S04]  /*0370*/  UIMAD.WIDE.U32 UR32, UR18, 0x4, UR14 ;  /* 0x00000004122078a5 */ /* 0x000fc8000f8e000e */
[----:B------:R0:W2:Y:S01]  /*0380*/  LDG.E R27, desc[UR12][R2.64] ;  /* 0x0000000c021b7981 */ /* 0x0000a2000c1e1900 */
[----:B------:R-:W-:Y:S02]  /*0390*/  MOV R4, UR10 ;  /* 0x0000000a00047c02 */ /* 0x000fe40008000f00 */
[----:B------:R-:W-:Y:S02]  /*03a0*/  MOV R5, UR11 ;  /* 0x0000000b00057c02 */ /* 0x000fe40008000f00 */
[----:B0-----:R-:W-:Y:S02]  /*03b0*/  MOV R2, R7 ;  /* 0x0000000700027202 */ /* 0x001fe40000000f00 */
[----:B------:R-:W-:Y:S01]  /*03c0*/  MOV R3, R6 ;  /* 0x0000000600037202 */ /* 0x000fe20000000f00 */
[----:B------:R-:W-:Y:S01]  /*03d0*/  UIMAD.WIDE.U32 UR10, UR19, 0x4, UR14 ;  /* 0x00000004130a78a5 */ /* 0x000fe2000f8e000e */
[----:B------:R0:W3:Y:S04]  /*03e0*/  LDG.E R18, desc[UR12][R4.64] ;  /* 0x0000000c04127981 */ /* 0x0000e8000c1e1900 */
[----:B------:R-:W2:Y:S01]  /*03f0*/  LDG.E R26, desc[UR12][R2.64+-0x20] ;  /* 0xffffe00c021a7981 */ /* 0x000ea2000c1e1900 */
[----:B------:R-:W-:-:S02]  /*0400*/  MOV R6, UR32 ;  /* 0x0000002000067c02 */ /* 0x000fc40008000f00 */
[----:B------:R-:W-:Y:S01]  /*0410*/  MOV R7, UR33 ;  /* 0x0000002100077c02 */ /* 0x000fe20008000f00 */
[----:B------:R-:W3:Y:S01]  /*0420*/  LDG.E R19, desc[UR12][R2.64+-0x1c] ;  /* 0xffffe40c02137981 */ /* 0x000ee2000c1e1900 */
[----:B------:R-:W-:Y:S01]  /*0430*/  UIMAD.WIDE.U32 UR32, UR20, 0x4, UR14 ;  /* 0x00000004142078a5 */ /* 0x000fe2000f8e000e */
[----:B------:R-:W-:Y:S02]  /*0440*/  MOV R8, UR10 ;  /* 0x0000000a00087c02 */ /* 0x000fe40008000f00 */
[----:B------:R-:W-:Y:S01]  /*0450*/  MOV R9, UR11 ;  /* 0x0000000b00097c02 */ /* 0x000fe20008000f00 */
[----:B------:R1:W4:Y:S04]  /*0460*/  LDG.E R12, desc[UR12][R6.64] ;  /* 0x0000000c060c7981 */ /* 0x000328000c1e1900 */
[----:B------:R-:W4:Y:S01]  /*0470*/  LDG.E R13, desc[UR12][R2.64+-0x18] ;  /* 0xffffe80c020d7981 */ /* 0x000f22000c1e1900 */
[----:B------:R-:W-:-:S02]  /*0480*/  MOV R10, UR32 ;  /* 0x00000020000a7c02 */ /* 0x000fc40008000f00 */
[----:B------:R-:W-:Y:S01]  /*0490*/  MOV R11, UR33 ;  /* 0x00000021000b7c02 */ /* 0x000fe20008000f00 */
[----:B------:R5:W4:Y:S04]  /*04a0*/  LDG.E R14, desc[UR12][R8.64] ;  /* 0x0000000c080e7981 */ /* 0x000b28000c1e1900 */
[----:B------:R-:W4:Y:S04]  /*04b0*/  LDG.E R15, desc[UR12][R2.64+-0x14] ;  /* 0xffffec0c020f7981 */ /* 0x000f28000c1e1900 */
[----:B------:R5:W4:Y:S04]  /*04c0*/  LDG.E R16, desc[UR12][R10.64] ;  /* 0x0000000c0a107981 */ /* 0x000b28000c1e1900 */
[----:B------:R-:W4:Y:S01]  /*04d0*/  LDG.E R17, desc[UR12][R2.64+-0x10] ;  /* 0xfffff00c02117981 */ /* 0x000f22000c1e1900 */
[----:B------:R-:W-:-:S02]  /*04e0*/  UIMAD.WIDE.U32 UR10, UR21, 0x4, UR14 ;  /* 0x00000004150a78a5 */ /* 0x000fc4000f8e000e */
[----:B------:R-:W-:Y:S01]  /*04f0*/  UIMAD.WIDE.U32 UR32, UR22, 0x4, UR14 ;  /* 0x00000004162078a5 */ /* 0x000fe2000f8e000e */
[----:B------:R-:W4:Y:S03]  /*0500*/  LDG.E R23, desc[UR12][R2.64+-0xc] ;  /* 0xfffff40c02177981 */ /* 0x000f26000c1e1900 */
[----:B------:R-:W-:Y:S01]  /*0510*/  MOV R20, UR10 ;  /* 0x0000000a00147c02 */ /* 0x000fe20008000f00 */
[----:B------:R-:W-:Y:S01]  /*0520*/  UIMAD.WIDE.U32 UR34, UR23, 0x4, UR14 ;  /* 0x00000004172278a5 */ /* 0x000fe2000f8e000e */
[----:B------:R-:W-:Y:S01]  /*0530*/  MOV R21, UR11 ;  /* 0x0000000b00157c02 */ /* 0x000fe20008000f00 */
[----:B------:R-:W-:Y:S01]  /*0540*/  UIMAD.WIDE.U32 UR10, UR24, 0x4, UR14 ;  /* 0x00000004180a78a5 */ /* 0x000fe2000f8e000e */
[----:B0-----:R-:W-:Y:S01]  /*0550*/  MOV R4, UR32 ;  /* 0x0000002000047c02 */ /* 0x001fe20008000f00 */
[----:B------:R-:W4:Y:S01]  /*0560*/  LDG.E R29, desc[UR12][R2.64+-0x8] ;  /* 0xfffff80c021d7981 */ /* 0x000f22000c1e1900 */
[----:B------:R-:W-:-:S03]  /*0570*/  MOV R5, UR33 ;  /* 0x0000002100057c02 */ /* 0x000fc60008000f00 */
[----:B------:R-:W4:Y:S01]  /*0580*/  LDG.E R20, desc[UR12][R20.64] ;  /* 0x0000000c14147981 */ /* 0x000f22000c1e1900 */
[----:B------:R-:W-:Y:S01]  /*0590*/  UIMAD.WIDE.U32 UR32, UR25, 0x4, UR14 ;  /* 0x00000004192078a5 */ /* 0x000fe2000f8e000e */
[----:B-1----:R-:W-:Y:S02]  /*05a0*/  MOV R6, UR34 ;  /* 0x0000002200067c02 */ /* 0x002fe40008000f00 */
[----:B------:R-:W-:Y:S01]  /*05b0*/  MOV R7, UR35 ;  /* 0x0000002300077c02 */ /* 0x000fe20008000f00 */
[----:B------:R0:W4:Y:S01]  /*05c0*/  LDG.E R22, desc[UR12][R4.64] ;  /* 0x0000000c04167981 */ /* 0x000122000c1e1900 */
[----:B-----5:R-:W-:Y:S02]  /*05d0*/  MOV R8, UR10 ;  /* 0x0000000a00087c02 */ /* 0x020fe40008000f00 */
[----:B------:R-:W-:Y:S01]  /*05e0*/  MOV R9, UR11 ;  /* 0x0000000b00097c02 */ /* 0x000fe20008000f00 */
[----:B------:R-:W-:Y:S01]  /*05f0*/  UIMAD.WIDE.U32 UR10, UR26, 0x4, UR14 ;  /* 0x000000041a0a78a5 */ /* 0x000fe2000f8e000e */
[----:B------:R1:W5:Y:S01]  /*0600*/  LDG.E R24, desc[UR12][R6.64] ;  /* 0x0000000c06187981 */ /* 0x000362000c1e1900 */
[----:B------:R-:W-:-:S03]  /*0610*/  MOV R10, UR32 ;  /* 0x00000020000a7c02 */ /* 0x000fc60008000f00 */
[----:B------:R-:W5:Y:S01]  /*0620*/  LDG.E R21, desc[UR12][R2.64+-0x4] ;  /* 0xfffffc0c02157981 */ /* 0x000f62000c1e1900 */
[----:B------:R-:W-:Y:S01]  /*0630*/  MOV R11, UR33 ;  /* 0x00000021000b7c02 */ /* 0x000fe20008000f00 */
[----:B------:R-:W-:Y:S01]  /*0640*/  UIMAD.WIDE.U32 UR32, UR27, 0x4, UR14 ;  /* 0x000000041b2078a5 */ /* 0x000fe2000f8e000e */
[----:B0-----:R-:W-:Y:S01]  /*0650*/  MOV R4, UR10 ;  /* 0x0000000a00047c02 */ /* 0x001fe20008000f00 */
[----:B------:R0:W5:Y:S01]  /*0660*/  LDG.E R28, desc[UR12][R8.64] ;  /* 0x0000000c081c7981 */ /* 0x000162000c1e1900 */
[----:B------:R-:W-:Y:S01]  /*0670*/  MOV R5, UR11 ;  /* 0x0000000b00057c02 */ /* 0x000fe20008000f00 */
[----:B------:R-:W-:Y:S02]  /*0680*/  UIMAD.WIDE.U32 UR10, UR28, 0x4, UR14 ;  /* 0x000000041c0a78a5 */ /* 0x000fe4000f8e000e */
[----:B------:R-:W5:Y:S01]  /*0690*/  LDG.E R10, desc[UR12][R10.64] ;  /* 0x0000000c0a0a7981 */ /* 0x000f62000c1e1900 */
[----:B-1----:R-:W-:Y:S02]  /*06a0*/  MOV R6, UR32 ;  /* 0x0000002000067c02 */ /* 0x002fe40008000f00 */
[----:B------:R-:W-:Y:S01]  /*06b0*/  MOV R7, UR33 ;  /* 0x0000002100077c02 */ /* 0x000fe20008000f00 */
[----:B------:R-:W5:Y:S01]  /*06c0*/  LDG.E R4, desc[UR12][R4.64] ;  /* 0x0000000c04047981 */ /* 0x000f62000c1e1900 */
[----:B0-----:R-:W-:-:S03]  /*06d0*/  MOV R8, UR10 ;  /* 0x0000000a00087c02 */ /* 0x001fc60008000f00 */
[----:B------:R-:W5:Y:S01]  /*06e0*/  LDG.E R11, desc[UR12][R2.64+0x4] ;  /* 0x0000040c020b7981 */ /* 0x000f62000c1e1900 */
[----:B------:R-:W-:Y:S01]  /*06f0*/  MOV R9, UR11 ;  /* 0x0000000b00097c02 */ /* 0x000fe20008000f00 */
[----:B------:R-:W-:Y:S02]  /*0700*/  UIMAD.WIDE.U32 UR10, UR29, 0x4, UR14 ;  /* 0x000000041d0a78a5 */ /* 0x000fe4000f8e000e */
[----:B------:R-:W-:Y:S01]  /*0710*/  UIMAD.WIDE.U32 UR32, UR30, 0x4, UR14 ;  /* 0x000000041e2078a5 */ /* 0x000fe2000f8e000e */
[----:B------:R-:W5:Y:S01]  /*0720*/  LDG.E R5, desc[UR12][R2.64+0x10] ;  /* 0x0000100c02057981 */ /* 0x000f62000c1e1900 */
[----:B--2---:R-:W-:-:S03]  /*0730*/  FFMA R26, R26, R27, R25 ;  /* 0x0000001b1a1a7223 */ /* 0x004fc60000000019 */
[----:B------:R-:W2:Y:S01]  /*0740*/  LDG.E R25, desc[UR12][R2.64+0x8] ;  /* 0x0000080c02197981 */ /* 0x000ea2000c1e1900 */
[----:B---3--:R-:W-:-:S03]  /*0750*/  FFMA R18, R19, R18, R26 ;  /* 0x0000001213127223 */ /* 0x008fc6000000001a */
[----:B------:R-:W3:Y:S04]  /*0760*/  LDG.E R19, desc[UR12][R2.64] ;  /* 0x0000000c02137981 */ /* 0x000ee8000c1e1900 */
[----:B------:R-:W2:Y:S01]  /*0770*/  LDG.E R27, desc[UR12][R2.64+0x18] ;  /* 0x0000180c021b7981 */ /* 0x000ea2000c1e1900 */
[----:B----4-:R-:W-:-:S03]  /*0780*/  FFMA R12, R13, R12, R18 ;  /* 0x0000000c0d0c7223 */ /* 0x010fc60000000012 */
[----:B------:R-:W4:Y:S01]  /*0790*/  LDG.E R26, desc[UR12][R2.64+0x1c] ;  /* 0x00001c0c021a7981 */ /* 0x000f22000c1e1900 */
[----:B------:R-:W-:-:S03]  /*07a0*/  MOV R13, UR11 ;  /* 0x0000000b000d7c02 */ /* 0x000fc60008000f00 */
[----:B------:R0:W4:Y:S01]  /*07b0*/  LDG.E R18, desc[UR12][R6.64] ;  /* 0x0000000c06127981 */ /* 0x000122000c1e1900 */
[----:B------:R-:W-:-:S03]  /*07c0*/  FFMA R12, R15, R14, R12 ;  /* 0x0000000e0f0c7223 */ /* 0x000fc6000000000c */
[----:B------:R-:W4:Y:S04]  /*07d0*/  LDG.E R15, desc[UR12][R2.64+0xc] ;  /* 0x00000c0c020f7981 */ /* 0x000f28000c1e1900 */
[----:B------:R1:W4:Y:S01]  /*07e0*/  LDG.E R14, desc[UR12][R8.64] ;  /* 0x0000000c080e7981 */ /* 0x000322000c1e1900 */
[----:B------:R-:W-:Y:S01]  /*07f0*/  FFMA R16, R17, R16, R12 ;  /* 0x0000001011107223 */ /* 0x000fe2000000000c */
[----:B------:R-:W-:Y:S01]  /*0800*/  MOV R12, UR10 ;  /* 0x0000000a000c7c02 */ /* 0x000fe20008000f00 */
[----:B------:R-:W-:Y:S01]  /*0810*/  UIMAD.WIDE.U32 UR10, UR6, 0x4, UR14 ;  /* 0x00000004060a78a5 */ /* 0x000fe2000f8e000e */
[----:B0-----:R-:W-:Y:S01]  /*0820*/  MOV R6, UR32 ;  /* 0x0000002000067c02 */ /* 0x001fe20008000f00 */
[----:B------:R-:W4:Y:S01]  /*0830*/  LDG.E R17, desc[UR12][R2.64+0x14] ;  /* 0x0000140c02117981 */ /* 0x000f22000c1e1900 */
[----:B------:R-:W-:-:S03]  /*0840*/  MOV R7, UR33 ;  /* 0x0000002100077c02 */ /* 0x000fc60008000f00 */
[----:B------:R-:W4:Y:S01]  /*0850*/  LDG.E R12, desc[UR12][R12.64] ;  /* 0x0000000c0c0c7981 */ /* 0x000f22000c1e1900 */
[----:B-1----:R-:W-:Y:S02]  /*0860*/  MOV R9, UR11 ;  /* 0x0000000b00097c02 */ /* 0x002fe40008000f00 */
[----:B------:R-:W-:Y:S01]  /*0870*/  MOV R8, UR10 ;  /* 0x0000000a00087c02 */ /* 0x000fe20008000f00 */
[----:B------:R0:W4:Y:S04]  /*0880*/  LDG.E R6, desc[UR12][R6.64] ;  /* 0x0000000c06067981 */ /* 0x000128000c1e1900 */
[----:B------:R-:W4:Y:S01]  /*0890*/  LDG.E R9, desc[UR12][R8.64] ;  /* 0x0000000c08097981 */ /* 0x000f22000c1e1900 */
[----:B------:R-:W-:-:S04]  /*08a0*/  FFMA R16, R23, R20, R16 ;  /* 0x0000001417107223 */ /* 0x000fc80000000010 */
[----:B------:R-:W-:-:S04]  /*08b0*/  FFMA R16, R29, R22, R16 ;  /* 0x000000161d107223 */ /* 0x000fc80000000010 */
[----:B-----5:R-:W-:Y:S01]  /*08c0*/  FFMA R16, R21, R24, R16 ;  /* 0x0000001815107223 */ /* 0x020fe20000000010 */
[----:B------:R-:W-:-:S04]  /*08d0*/  UIADD3 UR31, UPT, UPT, UR31, 0x10, URZ ;  /* 0x000000101f1f7890 */ /* 0x000fc8000fffe0ff */
[----:B------:R-:W-:Y:S01]  /*08e0*/  UISETP.NE.AND UP0, UPT, UR31, URZ, UPT ;  /* 0x000000ff1f00728c */ /* 0x000fe2000bf05270 */
[----:B0-----:R-:W-:Y:S01]  /*08f0*/  IADD3 R7, P0, PT, R2, 0x40, RZ ;  /* 0x0000004002077810 */ /* 0x001fe20007f1e0ff */
[----:B------:R-:W-:Y:S02]  /*0900*/  UIADD3 UR7, UPT, UPT, UR8, UR7, URZ ;  /* 0x0000000708077290 */ /* 0x000fe4000fffe0ff */
[----:B------:R-:W-:Y:S02]  /*0910*/  UIADD3 UR18, UPT, UPT, UR8, UR18, URZ ;  /* 0x0000001208127290 */ /* 0x000fe4000fffe0ff */
[----:B------:R-:W-:Y:S02]  /*0920*/  UIADD3 UR19, UPT, UPT, UR8, UR19, URZ ;  /* 0x0000001308137290 */ /* 0x000fe4000fffe0ff */
[----:B------:R-:W-:Y:S02]  /*0930*/  UIADD3 UR20, UPT, UPT, UR8, UR20, URZ ;  /* 0x0000001408147290 */ /* 0x000fe4000fffe0ff */
[----:B------:R-:W-:-:S02]  /*0940*/  UIADD3 UR21, UPT, UPT, UR8, UR21, URZ ;  /* 0x0000001508157290 */ /* 0x000fc4000fffe0ff */
[----:B------:R-:W-:Y:S02]  /*0950*/  UIADD3 UR22, UPT, UPT, UR8, UR22, URZ ;  /* 0x0000001608167290 */ /* 0x000fe4000fffe0ff */
        /* <DEDUP_REMOVED lines=9> */
[----:B------:R-:W-:Y:S01]  /*09f0*/  UIMAD.WIDE.U32 UR16, UR8, 0x4, UR16 ;  /* 0x00000004081078a5 */ /* 0x000fe2000f8e0010 */
[----:B---3--:R-:W-:-:S04]  /*0a00*/  FFMA R16, R19, R28, R16 ;  /* 0x0000001c13107223 */ /* 0x008fc80000000010 */
[----:B------:R-:W-:-:S04]  /*0a10*/  FFMA R10, R11, R10, R16 ;  /* 0x0000000a0b0a7223 */ /* 0x000fc80000000010 */
[----:B--2---:R-:W-:-:S04]  /*0a20*/  FFMA R4, R25, R4, R10 ;  /* 0x0000000419047223 */ /* 0x004fc8000000000a */
[----:B----4-:R-:W-:-:S04]  /*0a30*/  FFMA R4, R15, R18, R4 ;  /* 0x000000120f047223 */ /* 0x010fc80000000004 */
[----:B------:R-:W-:-:S04]  /*0a40*/  FFMA R4, R5, R14, R4 ;  /* 0x0000000e05047223 */ /* 0x000fc80000000004 */
[----:B------:R-:W-:-:S04]  /*0a50*/  FFMA R4, R17, R12, R4 ;  /* 0x0000000c11047223 */ /* 0x000fc80000000004 */
[----:B------:R-:W-:Y:S01]  /*0a60*/  FFMA R27, R27, R6, R4 ;  /* 0x000000061b1b7223 */ /* 0x000fe20000000004 */
[----:B------:R-:W-:-:S03]  /*0a70*/  IADD3.X R6, PT, PT, RZ, R3, RZ, P0, !PT ;  /* 0x00000003ff067210 */ /* 0x000fc600007fe4ff */
[----:B------:R-:W-:Y:S01]  /*0a80*/  FFMA R25, R26, R9, R27 ;  /* 0x000000091a197223 */ /* 0x000fe2000000001b */
[----:B------:R-:W-:Y:S06]  /*0a90*/  BRA.U UP0, `(.L_x_3) ;  /* 0xfffffff900287547 */ /* 0x000fec000b83ffff */
[----:B------:R-:W-:-:S07]  /*0aa0*/  MOV R15, UR5 ;  /* 0x00000005000f7c02 */ /* 0x000fce0008000f00 */
.L_x_2:
[----:B------:R-:W0:Y:S02]  /*0ab0*/  LDC R16, c[0x0][0x3b0] ;  /* 0x0000ec00ff107b82 */ /* 0x000e240000000800 */
[----:B0-----:R-:W-:-:S04]  /*0ac0*/  LOP3.LUT R2, R16, 0xf, RZ, 0xc0, !PT ;  /* 0x0000000f10027812 */ /* 0x001fc800078ec0ff */
[----:B------:R-:W-:-:S13]  /*0ad0*/  ISETP.NE.AND P0, PT, R2, RZ, PT ;  /* 0x000000ff0200720c */ /* 0x000fda0003f05270 */
[----:B------:R-:W-:Y:S05]  /*0ae0*/  @!P0 BRA `(.L_x_4) ;  /* 0x0000000400a08947 */ /* 0x000fea0003800000 */
[----:B------:R-:W-:Y:S02]  /*0af0*/  IADD3 R2, PT, PT, R2, -0x1, RZ ;  /* 0xffffffff02027810 */ /* 0x000fe40007ffe0ff */
[----:B------:R-:W-:Y:S02]  /*0b00*/  LOP3.LUT R14, R16, 0x7, RZ, 0xc0, !PT ;  /* 0x00000007100e7812 */ /* 0x000fe400078ec0ff */
[----:B------:R-:W-:Y:S02]  /*0b10*/  ISETP.GE.U32.AND P0, PT, R2, 0x7, PT ;  /* 0x000000070200780c */ /* 0x000fe40003f06070 */
[----:B------:R-:W-:-:S11]  /*0b20*/  ISETP.NE.AND P1, PT, R14, RZ, PT ;  /* 0x000000ff0e00720c */ /* 0x000fd60003f25270 */
[----:B------:R-:W-:Y:S05]  /*0b30*/  @!P0 BRA `(.L_x_5) ;  /* 0x0000000000b48947 */ /* 0x000fea0003800000 */
[----:B------:R-:W0:Y:S08]  /*0b40*/  LDC R10, c[0x0][0x3b4] ;  /* 0x0000ed00ff0a7b82 */ /* 0x000e300000000800 */
[----:B------:R-:W1:Y:S08]  /*0b50*/  LDC.64 R4, c[0x0][0x388] ;  /* 0x0000e200ff047b82 */ /* 0x000e700000000a00 */
[----:B------:R-:W2:Y:S01]  /*0b60*/  LDC.64 R2, c[0x0][0x380] ;  /* 0x0000e000ff027b82 */ /* 0x000ea20000000a00 */
[----:B0-----:R-:W-:-:S05]  /*0b70*/  IMAD R7, R15, R10, UR4 ;  /* 0x000000040f077e24 */ /* 0x001fca000f8e020a */
[C---:B------:R-:W-:Y:S01]  /*0b80*/  IADD3 R9, PT, PT, R7.reuse, R10, RZ ;  /* 0x0000000a07097210 */ /* 0x040fe20007ffe0ff */
[----:B-1----:R-:W-:-:S03]  /*0b90*/  IMAD.WIDE.U32 R6, R7, 0x4, R4 ;  /* 0x0000000407067825 */ /* 0x002fc600078e0004 */
[CC--:B------:R-:W-:Y:S01]  /*0ba0*/  IADD3 R27, PT, PT, R9.reuse, R10.reuse, RZ ;  /* 0x0000000a091b7210 */ /* 0x0c0fe20007ffe0ff */
[----:B------:R-:W-:Y:S01]  /*0bb0*/  IMAD.WIDE.U32 R8, R9, 0x4, R4 ;  /* 0x0000000409087825 */ /* 0x000fe200078e0004 */
[----:B------:R0:W3:Y:S03]  /*0bc0*/  LDG.E R18, desc[UR12][R6.64] ;  /* 0x0000000c06127981 */ /* 0x0000e6000c1e1900 */
[----:B--2---:R-:W-:Y:S01]  /*0bd0*/  IMAD.WIDE.U32 R2, R15, 0x4, R2 ;  /* 0x000000040f027825 */ /* 0x004fe200078e0002 */
[CC--:B------:R-:W-:Y:S01]  /*0be0*/  IADD3 R13, PT, PT, R27.reuse, R10.reuse, RZ ;  /* 0x0000000a1b0d7210 */ /* 0x0c0fe20007ffe0ff */
[----:B------:R1:W2:Y:S04]  /*0bf0*/  LDG.E R17, desc[UR12][R8.64] ;  /* 0x0000000c08117981 */ /* 0x0002a8000c1e1900 */
[----:B------:R-:W3:Y:S01]  /*0c00*/  LDG.E R20, desc[UR12][R2.64] ;  /* 0x0000000c02147981 */ /* 0x000ee2000c1e1900 */
[----:B------:R-:W-:Y:S01]  /*0c10*/  IMAD.WIDE.U32 R26, R27, 0x4, R4 ;  /* 0x000000041b1a7825 */ /* 0x000fe200078e0004 */
[----:B------:R-:W-:-:S02]  /*0c20*/  IADD3 R11, PT, PT, R13, R10, RZ ;  /* 0x0000000a0d0b7210 */ /* 0x000fc40007ffe0ff */
[----:B------:R-:W2:Y:S01]  /*0c30*/  LDG.E R22, desc[UR12][R2.64+0x4] ;  /* 0x0000040c02167981 */ /* 0x000ea2000c1e1900 */
[--C-:B------:R-:W-:Y:S01]  /*0c40*/  IMAD.WIDE.U32 R12, R13, 0x4, R4.reuse ;  /* 0x000000040d0c7825 */ /* 0x100fe200078e0004 */
[C---:B------:R-:W-:Y:S02]  /*0c50*/  IADD3 R23, PT, PT, R11.reuse, R10, RZ ;  /* 0x0000000a0b177210 */ /* 0x040fe40007ffe0ff */
[----:B------:R-:W4:Y:S01]  /*0c60*/  LDG.E R24, desc[UR12][R26.64] ;  /* 0x0000000c1a187981 */ /* 0x000f22000c1e1900 */
[----:B0-----:R-:W-:-:S03]  /*0c70*/  IMAD.WIDE.U32 R6, R11, 0x4, R4 ;  /* 0x000000040b067825 */ /* 0x001fc600078e0004 */
[----:B------:R-:W4:Y:S01]  /*0c80*/  LDG.E R19, desc[UR12][R2.64+0x8] ;  /* 0x0000080c02137981 */ /* 0x000f22000c1e1900 */
[CC--:B------:R-:W-:Y:S01]  /*0c90*/  IADD3 R11, PT, PT, R23.reuse, R10.reuse, RZ ;  /* 0x0000000a170b7210 */ /* 0x0c0fe20007ffe0ff */
[--C-:B-1----:R-:W-:Y:S02]  /*0ca0*/  IMAD.WIDE.U32 R8, R23, 0x4, R4.reuse ;  /* 0x0000000417087825 */ /* 0x102fe400078e0004 */
[----:B------:R-:W5:Y:S04]  /*0cb0*/  LDG.E R12, desc[UR12][R12.64] ;  /* 0x0000000c0c0c7981 */ /* 0x000f68000c1e1900 */
[----:B------:R-:W5:Y:S01]  /*0cc0*/  LDG.E R21, desc[UR12][R2.64+0xc] ;  /* 0x00000c0c02157981 */ /* 0x000f62000c1e1900 */
[C---:B------:R-:W-:Y:S01]  /*0cd0*/  IADD3 R29, PT, PT, R11.reuse, R10, RZ ;  /* 0x0000000a0b1d7210 */ /* 0x040fe20007ffe0ff */
[----:B------:R-:W-:-:S02]  /*0ce0*/  IMAD.WIDE.U32 R10, R11, 0x4, R4 ;  /* 0x000000040b0a7825 */ /* 0x000fc400078e0004 */
[----:B------:R-:W5:Y:S04]  /*0cf0*/  LDG.E R6, desc[UR12][R6.64] ;  /* 0x0000000c06067981 */ /* 0x000f68000c1e1900 */
[----:B------:R-:W5:Y:S01]  /*0d00*/  LDG.E R23, desc[UR12][R2.64+0x10] ;  /* 0x0000100c02177981 */ /* 0x000f62000c1e1900 */
[----:B------:R-:W-:-:S03]  /*0d10*/  IMAD.WIDE.U32 R4, R29, 0x4, R4 ;  /* 0x000000041d047825 */ /* 0x000fc600078e0004 */
[----:B------:R-:W5:Y:S04]  /*0d20*/  LDG.E R9, desc[UR12][R8.64] ;  /* 0x0000000c08097981 */ /* 0x000f68000c1e1900 */
[----:B------:R-:W5:Y:S04]  /*0d30*/  LDG.E R26, desc[UR12][R2.64+0x14] ;  /* 0x0000140c021a7981 */ /* 0x000f68000c1e1900 */
[----:B------:R-:W5:Y:S04]  /*0d40*/  LDG.E R10, desc[UR12][R10.64] ;  /* 0x0000000c0a0a7981 */ /* 0x000f68000c1e1900 */
[----:B------:R-:W5:Y:S04]  /*0d50*/  LDG.E R13, desc[UR12][R2.64+0x18] ;  /* 0x0000180c020d7981 */ /* 0x000f68000c1e1900 */
[----:B------:R-:W5:Y:S04]  /*0d60*/  LDG.E R4, desc[UR12][R4.64] ;  /* 0x0000000c04047981 */ /* 0x000f68000c1e1900 */
[----:B------:R-:W5:Y:S01]  /*0d70*/  LDG.E R28, desc[UR12][R2.64+0x1c] ;  /* 0x00001c0c021c7981 */ /* 0x000f62000c1e1900 */
[----:B------:R-:W-:Y:S01]  /*0d80*/  IADD3 R15, PT, PT, R15, 0x8, RZ ;  /* 0x000000080f0f7810 */ /* 0x000fe20007ffe0ff */
[----:B---3--:R-:W-:-:S04]  /*0d90*/  FFMA R25, R20, R18, R25 ;  /* 0x0000001214197223 */ /* 0x008fc80000000019 */
[----:B--2---:R-:W-:-:S04]  /*0da0*/  FFMA R22, R22, R17, R25 ;  /* 0x0000001116167223 */ /* 0x004fc80000000019 */
[----:B----4-:R-:W-:-:S04]  /*0db0*/  FFMA R22, R19, R24, R22 ;  /* 0x0000001813167223 */ /* 0x010fc80000000016 */
[----:B-----5:R-:W-:-:S04]  /*0dc0*/  FFMA R12, R21, R12, R22 ;  /* 0x0000000c150c7223 */ /* 0x020fc80000000016 */
[----:B------:R-:W-:-:S04]  /*0dd0*/  FFMA R23, R23, R6, R12 ;  /* 0x0000000617177223 */ /* 0x000fc8000000000c */
[----:B------:R-:W-:-:S04]  /*0de0*/  FFMA R26, R26, R9, R23 ;  /* 0x000000091a1a7223 */ /* 0x000fc80000000017 */
[----:B------:R-:W-:-:S04]  /*0df0*/  FFMA R13, R13, R10, R26 ;  /* 0x0000000a0d0d7223 */ /* 0x000fc8000000001a */
[----:B------:R-:W-:-:S07]  /*0e00*/  FFMA R25, R28, R4, R13 ;  /* 0x000000041c197223 */ /* 0x000fce000000000d */
.L_x_5:
        /* <DEDUP_REMOVED lines=12> */
[C---:B------:R-:W-:Y:S01]  /*0ed0*/  IADD3 R11, PT, PT, R9.reuse, R10, RZ ;  /* 0x0000000a090b7210 */ /* 0x040fe20007ffe0ff */
[----:B------:R-:W-:-:S04]  /*0ee0*/  IMAD.WIDE.U32 R8, R9, 0x4, R2 ;  /* 0x0000000409087825 */ /* 0x000fc800078e0002 */
[----:B--2---:R-:W-:Y:S01]  /*0ef0*/  IMAD.WIDE.U32 R4, R15, 0x4, R4 ;  /* 0x000000040f047825 */ /* 0x004fe200078e0004 */
[----:B------:R-:W2:Y:S01]  /*0f00*/  LDG.E R6, desc[UR12][R6.64] ;  /* 0x0000000c06067981 */ /* 0x000ea2000c1e1900 */
[----:B------:R-:W-:-:S03]  /*0f10*/  IADD3 R17, PT, PT, R11, R10, RZ ;  /* 0x0000000a0b117210 */ /* 0x000fc60007ffe0ff */
[----:B------:R-:W2:Y:S01]  /*0f20*/  LDG.E R12, desc[UR12][R4.64] ;  /* 0x0000000c040c7981 */ /* 0x000ea2000c1e1900 */
[----:B------:R-:W-:-:S03]  /*0f30*/  IMAD.WIDE.U32 R10, R11, 0x4, R2 ;  /* 0x000000040b0a7825 */ /* 0x000fc600078e0002 */
[----:B------:R-:W3:Y:S01]  /*0f40*/  LDG.E R8, desc[UR12][R8.64] ;  /* 0x0000000c08087981 */ /* 0x000ee2000c1e1900 */
[----:B------:R-:W-:-:S03]  /*0f50*/  IMAD.WIDE.U32 R2, R17, 0x4, R2 ;  /* 0x0000000411027825 */ /* 0x000fc600078e0002 */
[----:B------:R-:W3:Y:S04]  /*0f60*/  LDG.E R13, desc[UR12][R4.64+0x4] ;  /* 0x0000040c040d7981 */ /* 0x000ee8000c1e1900 */
[----:B------:R-:W4:Y:S04]  /*0f70*/  LDG.E R10, desc[UR12][R10.64] ;  /* 0x0000000c0a0a7981 */ /* 0x000f28000c1e1900 */
[----:B------:R-:W4:Y:S04]  /*0f80*/  LDG.E R17, desc[UR12][R4.64+0x8] ;  /* 0x0000080c04117981 */ /* 0x000f28000c1e1900 */
[----:B------:R-:W5:Y:S04]  /*0f90*/  LDG.E R2, desc[UR12][R2.64] ;  /* 0x0000000c02027981 */ /* 0x000f68000c1e1900 */
[----:B------:R-:W5:Y:S01]  /*0fa0*/  LDG.E R19, desc[UR12][R4.64+0xc] ;  /* 0x00000c0c04137981 */ /* 0x000f62000c1e1900 */
[----:B------:R-:W-:Y:S01]  /*0fb0*/  IADD3 R15, PT, PT, R15, 0x4, RZ ;  /* 0x000000040f0f7810 */ /* 0x000fe20007ffe0ff */
[----:B--2---:R-:W-:-:S04]  /*0fc0*/  FFMA R6, R12, R6, R25 ;  /* 0x000000060c067223 */ /* 0x004fc80000000019 */
[----:B---3--:R-:W-:-:S04]  /*0fd0*/  FFMA R6, R13, R8, R6 ;  /* 0x000000080d067223 */ /* 0x008fc80000000006 */
[----:B----4-:R-:W-:-:S04]  /*0fe0*/  FFMA R6, R17, R10, R6 ;  /* 0x0000000a11067223 */ /* 0x010fc80000000006 */
[----:B-----5:R-:W-:-:S07]  /*0ff0*/  FFMA R25, R19, R2, R6 ;  /* 0x0000000213197223 */ /* 0x020fce0000000006 */
.L_x_6:
[----:B------:R-:W-:Y:S05]  /*1000*/  @!P1 BRA `(.L_x_4) ;  /* 0x0000000000589947 */ /* 0x000fea0003800000 */
[----:B------:R-:W0:Y:S08]  /*1010*/  LDC R10, c[0x0][0x3b4] ;  /* 0x0000ed00ff0a7b82 */ /* 0x000e300000000800 */
[----:B------:R-:W1:Y:S08]  /*1020*/  LDC.64 R2, c[0x0][0x388] ;  /* 0x0000e200ff027b82 */ /* 0x000e700000000a00 */
[----:B------:R-:W2:Y:S01]  /*1030*/  LDC.64 R4, c[0x0][0x380] ;  /* 0x0000e000ff047b82 */ /* 0x000ea20000000a00 */
[----:B0-----:R-:W-:-:S04]  /*1040*/  IMAD R9, R15, R10, UR4 ;  /* 0x000000040f097e24 */ /* 0x001fc8000f8e020a */
[----:B-1----:R-:W-:-:S06]  /*1050*/  IMAD.WIDE.U32 R6, R9, 0x4, R2 ;  /* 0x0000000409067825 */ /* 0x002fcc00078e0002 */
[----:B------:R-:W3:Y:S01]  /*1060*/  LDG.E R6, desc[UR12][R6.64] ;  /* 0x0000000c06067981 */ /* 0x000ee2000c1e1900 */
[----:B--2---:R-:W-:-:S05]  /*1070*/  IMAD.WIDE.U32 R4, R15, 0x4, R4 ;  /* 0x000000040f047825 */ /* 0x004fca00078e0004 */
[----:B------:R-:W3:Y:S01]  /*1080*/  LDG.E R8, desc[UR12][R4.64] ;  /* 0x0000000c04087981 */ /* 0x000ee2000c1e1900 */
[----:B------:R-:W-:Y:S01]  /*1090*/  ISETP.NE.AND P0, PT, R16, 0x1, PT ;  /* 0x000000011000780c */ /* 0x000fe20003f05270 */
[----:B---3--:R-:W-:-:S12]  /*10a0*/  FFMA R25, R8, R6, R25 ;  /* 0x0000000608197223 */ /* 0x008fd80000000019 */
[----:B------:R-:W-:Y:S05]  /*10b0*/  @!P0 BRA `(.L_x_4) ;  /* 0x00000000002c8947 */ /* 0x000fea0003800000 */
[----:B------:R-:W-:Y:S01]  /*10c0*/  ISETP.NE.AND P0, PT, R16, 0x2, PT ;  /* 0x000000021000780c */ /* 0x000fe20003f05270 */
[----:B------:R-:W2:Y:S01]  /*10d0*/  LDG.E R8, desc[UR12][R4.64+0x4] ;  /* 0x0000040c04087981 */ /* 0x000ea2000c1e1900 */
[----:B------:R-:W-:-:S11]  /*10e0*/  IADD3 R7, PT, PT, R9, R10, RZ ;  /* 0x0000000a09077210 */ /* 0x000fd60007ffe0ff */
[C---:B------:R-:W-:Y:S01]  /*10f0*/  @P0 IADD3 R9, PT, PT, R7.reuse, R10, RZ ;  /* 0x0000000a07090210 */ /* 0x040fe20007ffe0ff */
[--C-:B------:R-:W-:Y:S01]  /*1100*/  IMAD.WIDE.U32 R6, R7, 0x4, R2.reuse ;  /* 0x0000000407067825 */ /* 0x100fe200078e0002 */
[----:B------:R-:W3:Y:S03]  /*1110*/  @P0 LDG.E R10, desc[UR12][R4.64+0x8] ;  /* 0x0000080c040a0981 */ /* 0x000ee6000c1e1900 */
[----:B------:R-:W-:Y:S02]  /*1120*/  @P0 IMAD.WIDE.U32 R2, R9, 0x4, R2 ;  /* 0x0000000409020825 */ /* 0x000fe400078e0002 */
[----:B------:R-:W2:Y:S04]  /*1130*/  LDG.E R6, desc[UR12][R6.64] ;  /* 0x0000000c06067981 */ /* 0x000ea8000c1e1900 */
[----:B------:R-:W3:Y:S01]  /*1140*/  @P0 LDG.E R2, desc[UR12][R2.64] ;  /* 0x0000000c02020981 */ /* 0x000ee2000c1e1900 */
[----:B--2---:R-:W-:-:S04]  /*1150*/  FFMA R25, R8, R6, R25 ;  /* 0x0000000608197223 */ /* 0x004fc80000000019 */
[----:B---3--:R-:W-:-:S07]  /*1160*/  @P0 FFMA R25, R10, R2, R25 ;  /* 0x000000020a190223 */ /* 0x008fce0000000019 */
.L_x_4:
[----:B------:R-:W0:Y:S02]  /*1170*/  LDCU.64 UR6, c[0x0][0x390] ;  /* 0x00007200ff0677ac */ /* 0x000e240008000a00 */
[----:B0-----:R-:W-:-:S06]  /*1180*/  UIMAD.WIDE.U32 UR6, UR4, 0x4, UR6 ;  /* 0x00000004040678a5 */ /* 0x001fcc000f8e0006 */
[----:B------:R-:W-:Y:S02]  /*1190*/  MOV R2, UR6 ;  /* 0x0000000600027c02 */ /* 0x000fe40008000f00 */
[----:B------:R-:W-:-:S03]  /*11a0*/  MOV R3, UR7 ;  /* 0x0000000700037c02 */ /* 0x000fc60008000f00 */
[----:B------:R-:W0:Y:S02]  /*11b0*/  LDCU UR6, c[0x0][0x3b4] ;  /* 0x00007680ff0677ac */ /* 0x000e240008000800 */
[----:B------:R-:W2:Y:S01]  /*11c0*/  LDG.E R2, desc[UR12][R2.64] ;  /* 0x0000000c02027981 */ /* 0x000ea2000c1e1900 */
[----:B------:R-:W-:Y:S02]  /*11d0*/  ULEA UR7, UR4, UR9, 0x2 ;  /* 0x0000000904077291 */ /* 0x000fe4000f8e10ff */
[----:B------:R-:W-:-:S04]  /*11e0*/  UIADD3 UR4, UPT, UPT, UR4, 0x1, URZ ;  /* 0x0000000104047890 */ /* 0x000fc8000fffe0ff */
[----:B0-----:R-:W-:Y:S01]  /*11f0*/  UISETP.NE.AND UP0, UPT, UR4, UR6, UPT ;  /* 0x000000060400728c */ /* 0x001fe2000bf05270 */
[----:B--2---:R-:W-:-:S05]  /*1200*/  FADD R25, R2, R25 ;  /* 0x0000001902197221 */ /* 0x004fca0000000000 */
[----:B------:R4:W-:Y:S03]  /*1210*/  STL [UR7], R25 ;  /* 0x00000019ff007987 */ /* 0x0009e60008100807 */
[----:B------:R-:W-:Y:S05]  /*1220*/  BRA.U !UP0, `(.L_x_7) ;  /* 0x0000000508d47547 */ /* 0x000fea000b800000 */
[----:B------:R-:W-:Y:S05]  /*1230*/  BRA `(.L_x_8) ;  /* 0xffffffec00c87947 */ /* 0x000fea000383ffff */
.L_x_1:
[----:B------:R-:W-:Y:S01]  /*1240*/  UISETP.GE.U32.AND UP0, UPT, UR4, 0xf, UPT ;  /* 0x0000000f0400788c */ /* 0x000fe2000bf06070 */
[----:B------:R-:W-:Y:S01]  /*1250*/  HFMA2 R2, -RZ, RZ, 0, 0 ;  /* 0x00000000ff027431 */ /* 0x000fe200000001ff */
[----:B------:R-:W-:-:S04]  /*1260*/  ULOP3.LUT UR5, UR6, 0xf, URZ, 0xc0, !UPT ;  /* 0x0000000f06057892 */ /* 0x000fc8000f8ec0ff */
[----:B------:R-:W-:-:S03]  /*1270*/  UISETP.NE.AND UP1, UPT, UR5, URZ, UPT ;  /* 0x000000ff0500728c */ /* 0x000fc6000bf25270 */
[----:B------:R-:W-:Y:S08]  /*1280*/  BRA.U !UP0, `(.L_x_9) ;  /* 0x0000000108b47547 */ /* 0x000ff0000b800000 */
[----:B------:R-:W-:Y:S01]  /*1290*/  ULOP3.LUT UR4, UR6, 0x7ffffff0, URZ, 0xc0, !UPT ;  /* 0x7ffffff006047892 */ /* 0x000fe2000f8ec0ff */
[----:B------:R-:W-:-:S05]  /*12a0*/  MOV R3, RZ ;  /* 0x000000ff00037202 */ /* 0x000fca0000000f00 */
[----:B------:R-:W-:-:S07]  /*12b0*/  MOV R2, UR4 ;  /* 0x0000000400027c02 */ /* 0x000fce0008000f00 */
.L_x_10:
[----:B-1----:R-:W0:Y:S02]  /*12c0*/  LDC.64 R14, c[0x0][0x390] ;  /* 0x0000e400ff0e7b82 */ /* 0x002e240000000a00 */
[----:B0-----:R-:W-:-:S05]  /*12d0*/  IMAD.WIDE.U32 R14, R3, 0x4, R14 ;  /* 0x00000004030e7825 */ /* 0x001fca00078e000e */
[----:B------:R-:W2:Y:S04]  /*12e0*/  LDG.E R4, desc[UR12][R14.64] ;  /* 0x0000000c0e047981 */ /* 0x000ea8000c1e1900 */
[----:B------:R-:W3:Y:S04]  /*12f0*/  LDG.E R5, desc[UR12][R14.64+0x4] ;  /* 0x0000040c0e057981 */ /* 0x000ee8000c1e1900 */
[----:B------:R-:W4:Y:S04]  /*1300*/  LDG.E R6, desc[UR12][R14.64+0x8] ;  /* 0x0000080c0e067981 */ /* 0x000f28000c1e1900 */
[----:B------:R-:W5:Y:S04]  /*1310*/  LDG.E R7, desc[UR12][R14.64+0xc] ;  /* 0x00000c0c0e077981 */ /* 0x000f68000c1e1900 */
        /* <DEDUP_REMOVED lines=11> */
[----:B------:R0:W5:Y:S01]  /*13d0*/  LDG.E R19, desc[UR12][R14.64+0x3c] ;  /* 0x00003c0c0e137981 */ /* 0x000162000c1e1900 */
[----:B------:R-:W-:-:S02]  /*13e0*/  LEA R20, R3, UR9, 0x2 ;  /* 0x0000000903147c11 */ /* 0x000fc4000f8e10ff */
[----:B------:R-:W-:-:S04]  /*13f0*/  IADD3 R3, PT, PT, R3, 0x10, RZ ;  /* 0x0000001003037810 */ /* 0x000fc80007ffe0ff */
[----:B------:R-:W-:Y:S01]  /*1400*/  ISETP.NE.AND P0, PT, R3, R2, PT ;  /* 0x000000020300720c */ /* 0x000fe20003f05270 */
[----:B--2---:R-:W-:Y:S01]  /*1410*/  FADD R4, RZ, R4 ;  /* 0x00000004ff047221 */ /* 0x004fe20000000000 */
[----:B---3--:R-:W-:Y:S01]  /*1420*/  FADD R5, RZ, R5 ;  /* 0x00000005ff057221 */ /* 0x008fe20000000000 */
[----:B----4-:R-:W-:Y:S01]  /*1430*/  FADD R6, RZ, R6 ;  /* 0x00000006ff067221 */ /* 0x010fe20000000000 */
[----:B-----5:R-:W-:Y:S01]  /*1440*/  FADD R7, RZ, R7 ;  /* 0x00000007ff077221 */ /* 0x020fe20000000000 */
[----:B------:R-:W-:-:S04]  /*1450*/  FADD R8, RZ, R8 ;  /* 0x00000008ff087221 */ /* 0x000fc80000000000 */
[----:B------:R1:W-:Y:S01]  /*1460*/  STL.128 [R20], R4 ;  /* 0x0000000414007387 */ /* 0x0003e20000100c00 */
[----:B------:R-:W-:Y:S01]  /*1470*/  FADD R9, RZ, R9 ;  /* 0x00000009ff097221 */ /* 0x000fe20000000000 */
[----:B------:R-:W-:Y:S01]  /*1480*/  FADD R10, RZ, R10 ;  /* 0x0000000aff0a7221 */ /* 0x000fe20000000000 */
[----:B------:R-:W-:Y:S01]  /*1490*/  FADD R11, RZ, R11 ;  /* 0x0000000bff0b7221 */ /* 0x000fe20000000000 */
[----:B------:R-:W-:-:S04]  /*14a0*/  FADD R12, RZ, R12 ;  /* 0x0000000cff0c7221 */ /* 0x000fc80000000000 */
[----:B------:R1:W-:Y:S01]  /*14b0*/  STL.128 [R20+0x10], R8 ;  /* 0x0000100814007387 */ /* 0x0003e20000100c00 */
[----:B------:R-:W-:Y:S01]  /*14c0*/  FADD R13, RZ, R13 ;  /* 0x0000000dff0d7221 */ /* 0x000fe20000000000 */
[----:B0-----:R-:W-:Y:S01]  /*14d0*/  FADD R14, RZ, R22 ;  /* 0x00000016ff0e7221 */ /* 0x001fe20000000000 */
[----:B------:R-:W-:Y:S01]  /*14e0*/  FADD R15, RZ, R21 ;  /* 0x00000015ff0f7221 */ /* 0x000fe20000000000 */
[----:B------:R-:W-:-:S04]  /*14f0*/  FADD R16, RZ, R16 ;  /* 0x00000010ff107221 */ /* 0x000fc80000000000 */
[----:B------:R1:W-:Y:S01]  /*1500*/  STL.128 [R20+0x20], R12 ;  /* 0x0000200c14007387 */ /* 0x0003e20000100c00 */
[----:B------:R-:W-:Y:S01]  /*1510*/  FADD R17, RZ, R17 ;  /* 0x00000011ff117221 */ /* 0x000fe20000000000 */
[----:B------:R-:W-:Y:S01]  /*1520*/  FADD R18, RZ, R18 ;  /* 0x00000012ff127221 */ /* 0x000fe20000000000 */
[----:B------:R-:W-:-:S05]  /*1530*/  FADD R19, RZ, R19 ;  /* 0x00000013ff137221 */ /* 0x000fca0000000000 */
[----:B------:R1:W-:Y:S01]  /*1540*/  STL.128 [R20+0x30], R16 ;  /* 0x0000301014007387 */ /* 0x0003e20000100c00 */
[----:B------:R-:W-:Y:S05]  /*1550*/  @P0 BRA `(.L_x_10) ;  /* 0xfffffffc00580947 */ /* 0x000fea000383ffff */
.L_x_9:
[----:B------:R-:W-:Y:S05]  /*1560*/  BRA.U !UP1, `(.L_x_7) ;  /* 0x0000000509047547 */ /* 0x000fea000b800000 */
[----:B------:R-:W-:Y:S02]  /*1570*/  UISETP.GE.U32.AND UP0, UPT, UR5, 0x8, UPT ;  /* 0x000000080500788c */ /* 0x000fe4000bf06070 */
[----:B------:R-:W-:-:S04]  /*1580*/  ULOP3.LUT UR4, UR6, 0x7, URZ, 0xc0, !UPT ;  /* 0x0000000706047892 */ /* 0x000fc8000f8ec0ff */
[----:B------:R-:W-:-:S03]  /*1590*/  UISETP.NE.AND UP1, UPT, UR4, URZ, UPT ;  /* 0x000000ff0400728c */ /* 0x000fc6000bf25270 */
[----:B------:R-:W-:Y:S08]  /*15a0*/  BRA.U !UP0, `(.L_x_11) ;  /* 0x0000000108707547 */ /* 0x000ff0000b800000 */
        /* <DEDUP_REMOVED lines=9> */
[----:B------:R0:W5:Y:S01]  /*1640*/  LDG.E R17, desc[UR12][R4.64+0x1c] ;  /* 0x00001c0c04117981 */ /* 0x000162000c1e1900 */
[----:B------:R-:W-:-:S02]  /*1650*/  LEA R6, R2, UR9, 0x2 ;  /* 0x0000000902067c11 */ /* 0x000fc4000f8e10ff */
[----:B------:R-:W-:Y:S01]  /*1660*/  IADD3 R2, PT, PT, R2, 0x8, RZ ;  /* 0x0000000802027810 */ /* 0x000fe20007ffe0ff */
[----:B--2---:R-:W-:Y:S01]  /*1670*/  FADD R3, RZ, R3 ;  /* 0x00000003ff037221 */ /* 0x004fe20000000000 */
[----:B---3--:R-:W-:-:S04]  /*1680*/  FADD R7, RZ, R7 ;  /* 0x00000007ff077221 */ /* 0x008fc80000000000 */
[----:B------:R2:W-:Y:S01]  /*1690*/  STL [R6], R3 ;  /* 0x0000000306007387 */ /* 0x0005e20000100800 */
[----:B----4-:R-:W-:-:S03]  /*16a0*/  FADD R9, RZ, R8 ;  /* 0x00000008ff097221 */ /* 0x010fc60000000000 */
[----:B------:R2:W-:Y:S01]  /*16b0*/  STL [R6+0x4], R7 ;  /* 0x0000040706007387 */ /* 0x0005e20000100800 */
[----:B-----5:R-:W-:-:S03]  /*16c0*/  FADD R11, RZ, R10 ;  /* 0x0000000aff0b7221 */ /* 0x020fc60000000000 */
[----:B------:R2:W-:Y:S01]  /*16d0*/  STL [R6+0x8], R9 ;  /* 0x0000080906007387 */ /* 0x0005e20000100800 */
[----:B------:R-:W-:-:S03]  /*16e0*/  FADD R13, RZ, R12 ;  /* 0x0000000cff0d7221 */ /* 0x000fc60000000000 */
[----:B------:R2:W-:Y:S01]  /*16f0*/  STL [R6+0xc], R11 ;  /* 0x00000c0b06007387 */ /* 0x0005e20000100800 */
[----:B------:R-:W-:-:S03]  /*1700*/  FADD R15, RZ, R14 ;  /* 0x0000000eff0f7221 */ /* 0x000fc60000000000 */
[----:B------:R2:W-:Y:S01]  /*1710*/  STL [R6+0x10], R13 ;  /* 0x0000100d06007387 */ /* 0x0005e20000100800 */
[----:B0-----:R-:W-:-:S03]  /*1720*/  FADD R5, RZ, R16 ;  /* 0x00000010ff057221 */ /* 0x001fc60000000000 */
[----:B------:R2:W-:Y:S01]  /*1730*/  STL [R6+0x14], R15 ;  /* 0x0000140f06007387 */ /* 0x0005e20000100800 */
[----:B------:R-:W-:-:S03]  /*1740*/  FADD R17, RZ, R17 ;  /* 0x00000011ff117221 */ /* 0x000fc60000000000 */
[----:B------:R2:W-:Y:S04]  /*1750*/  STL [R6+0x18], R5 ;  /* 0x0000180506007387 */ /* 0x0005e80000100800 */
[----:B------:R2:W-:Y:S02]  /*1760*/  STL [R6+0x1c], R17 ;  /* 0x00001c1106007387 */ /* 0x0005e40000100800 */
.L_x_11:
[----:B------:R-:W-:Y:S05]  /*1770*/  BRA.U !UP1, `(.L_x_7) ;  /* 0x0000000109807547 */ /* 0x000fea000b800000 */
[----:B------:R-:W-:Y:S02]  /*1780*/  UISETP.GE.U32.AND UP0, UPT, UR4, 0x4, UPT ;  /* 0x000000040400788c */ /* 0x000fe4000bf06070 */
[----:B------:R-:W-:-:S04]  /*1790*/  ULOP3.LUT UR5, UR6, 0x3, URZ, 0xc0, !UPT ;  /* 0x0000000306057892 */ /* 0x000fc8000f8ec0ff */
[----:B------:R-:W-:-:S03]  /*17a0*/  UISETP.NE.AND UP1, UPT, UR5, URZ, UPT ;  /* 0x000000ff0500728c */ /* 0x000fc6000bf25270 */
[----:B------:R-:W-:Y:S08]  /*17b0*/  BRA.U !UP0, `(.L_x_12) ;  /* 0x0000000108407547 */ /* 0x000ff0000b800000 */
[----:B-12---:R-:W0:Y:S02]  /*17c0*/  LDC.64 R4, c[0x0][0x390] ;  /* 0x0000e400ff047b82 */ /* 0x006e240000000a00 */
[----:B0-----:R-:W-:-:S05]  /*17d0*/  IMAD.WIDE.U32 R4, R2, 0x4, R4 ;  /* 0x0000000402047825 */ /* 0x001fca00078e0004 */
[----:B------:R-:W2:Y:S04]  /*17e0*/  LDG.E R3, desc[UR12][R4.64] ;  /* 0x0000000c04037981 */ /* 0x000ea8000c1e1900 */
[----:B------:R-:W3:Y:S04]  /*17f0*/  LDG.E R7, desc[UR12][R4.64+0x4] ;  /* 0x0000040c04077981 */ /* 0x000ee8000c1e1900 */
[----:B------:R-:W4:Y:S04]  /*1800*/  LDG.E R8, desc[UR12][R4.64+0x8] ;  /* 0x0000080c04087981 */ /* 0x000f28000c1e1900 */
[----:B------:R-:W5:Y:S01]  /*1810*/  LDG.E R10, desc[UR12][R4.64+0xc] ;  /* 0x00000c0c040a7981 */ /* 0x000f62000c1e1900 */
        /* <DEDUP_REMOVED lines=8> */
[----:B------:R0:W-:Y:S04]  /*18a0*/  STL [R6+0x8], R9 ;  /* 0x0000080906007387 */ /* 0x0001e80000100800 */
[----:B------:R0:W-:Y:S02]  /*18b0*/  STL [R6+0xc], R11 ;  /* 0x00000c0b06007387 */ /* 0x0001e40000100800 */
.L_x_12:
[----:B------:R-:W-:Y:S05]  /*18c0*/  BRA.U !UP1, `(.L_x_7) ;  /* 0x00000001092c7547 */ /* 0x000fea000b800000 */
[----:B012---:R-:W0:Y:S01]  /*18d0*/  LDC.64 R6, c[0x0][0x390] ;  /* 0x0000e400ff067b82 */ /* 0x007e220000000a00 */
[----:B------:R-:W-:-:S05]  /*18e0*/  UMOV UR4, URZ ;  /* 0x000000ff00047c82 */ /* 0x000fca0008000000 */
.L_x_13:
[----:B0-----:R-:W-:-:S06]  /*18f0*/  IMAD.WIDE.U32 R4, R2, 0x4, R6 ;  /* 0x0000000402047825 */ /* 0x001fcc00078e0006 */
[----:B------:R-:W2:Y:S01]  /*1900*/  LDG.E R4, desc[UR12][R4.64] ;  /* 0x0000000c04047981 */ /* 0x000ea2000c1e1900 */
[C---:B---3--:R-:W-:Y:S01]  /*1910*/  LEA R8, R2.reuse, UR9, 0x2 ;  /* 0x0000000902087c11 */ /* 0x048fe2000f8e10ff */
[----:B------:R-:W-:Y:S01]  /*1920*/  UIADD3 UR4, UPT, UPT, UR4, 0x1, URZ ;  /* 0x0000000104047890 */ /* 0x000fe2000fffe0ff */
[----:B------:R-:W-:-:S03]  /*1930*/  IADD3 R2, PT, PT, R2, 0x1, RZ ;  /* 0x0000000102027810 */ /* 0x000fc60007ffe0ff */
[----:B------:R-:W-:Y:S01]  /*1940*/  UISETP.NE.AND UP0, UPT, UR4, UR5, UPT ;  /* 0x000000050400728c */ /* 0x000fe2000bf05270 */
[----:B--2---:R-:W-:-:S05]  /*1950*/  FADD R3, RZ, R4 ;  /* 0x00000004ff037221 */ /* 0x004fca0000000000 */
[----:B------:R3:W-:Y:S03]  /*1960*/  STL [R8], R3 ;  /* 0x0000000308007387 */ /* 0x0007e60000100800 */
[----:B------:R-:W-:Y:S05]  /*1970*/  BRA.U UP0, `(.L_x_13) ;  /* 0xfffffffd00dc7547 */ /* 0x000fea000b83ffff */
.L_x_7:
[----:B------:R-:W-:Y:S01]  /*1980*/  UIADD3 UR4, UPT, UPT, UR6, -0x1, URZ ;  /* 0xffffffff06047890 */ /* 0x000fe2000fffe0ff */
[----:B-12---:R-:W-:Y:S01]  /*1990*/  HFMA2 R17, -RZ, RZ, 0, 0 ;  /* 0x00000000ff117431 */ /* 0x006fe200000001ff */
[----:B------:R-:W-:Y:S02]  /*19a0*/  ULOP3.LUT UR7, UR6, 0xf, URZ, 0xc0, !UPT ;  /* 0x0000000f06077892 */ /* 0x000fe4000f8ec0ff */
[----:B------:R-:W-:Y:S02]  /*19b0*/  UISETP.GE.U32.AND UP1, UPT, UR4, 0xf, UPT ;  /* 0x0000000f0400788c */ /* 0x000fe4000bf26070 */
[----:B------:R-:W-:Y:S01]  /*19c0*/  UISETP.NE.AND UP0, UPT, UR7, URZ, UPT ;  /* 0x000000ff0700728c */ /* 0x000fe2000bf05270 */
[----:B------:R-:W-:-:S06]  /*19d0*/  UMOV UR4, URZ ;  /* 0x000000ff00047c82 */ /* 0x000fcc0008000000 */
[----:B------:R-:W-:Y:S05]  /*19e0*/  BRA.U !UP1, `(.L_x_14) ;  /* 0x0000000509007547 */ /* 0x000fea000b800000 */
[----:B------:R-:W-:Y:S01]  /*19f0*/  ULOP3.LUT UR4, UR6, 0x7ffffff0, URZ, 0xc0, !UPT ;  /* 0x7ffffff006047892 */ /* 0x000fe2000f8ec0ff */
[----:B------:R-:W-:Y:S02]  /*1a00*/  IADD3 R2, PT, PT, R1, 0x20, RZ ;  /* 0x0000002001027810 */ /* 0x000fe40007ffe0ff */
[----:B------:R-:W-:Y:S01]  /*1a10*/  MOV R17, RZ ;  /* 0x000000ff00117202 */ /* 0x000fe20000000f00 */
[----:B------:R-:W-:Y:S01]  /*1a20*/  UIADD3 UR5, UPT, UPT, -UR4, URZ, URZ ;  /* 0x000000ff04057290 */ /* 0x000fe2000fffe1ff */
[----:B0--3--:R-:W-:-:S11]  /*1a30*/  MOV R3, R0 ;  /* 0x0000000000037202 */ /* 0x009fd60000000f00 */
.L_x_15:
[----:B------:R-:W0:Y:S01]  /*1a40*/  LDC.64 R14, c[0x0][0x398] ;  /* 0x0000e600ff0e7b82 */ /* 0x000e220000000a00 */
[----:B------:R-:W2:Y:S04]  /*1a50*/  LDL.128 R8, [R2+-0x20] ;  /* 0xffffe00002087983 */ /* 0x000ea80000100c00 */
[----:B------:R-:W3:Y:S03]  /*1a60*/  LDL.128 R4, [R2+-0x10] ;  /* 0xfffff00002047983 */ /* 0x000ee60000100c00 */
[----:B------:R-:W1:Y:S01]  /*1a70*/  LDC R16, c[0x0][0x3b8] ;  /* 0x0000ee00ff107b82 */ /* 0x000e620000000800 */
[----:B0-----:R-:W-:-:S05]  /*1a80*/  IMAD.WIDE R14, R3, 0x4, R14 ;  /* 0x00000004030e7825 */ /* 0x001fca00078e020e */
[----:B------:R-:W2:Y:S01]  /*1a90*/  LDG.E R23, desc[UR12][R14.64] ;  /* 0x0000000c0e177981 */ /* 0x000ea2000c1e1900 */
[----:B-1----:R-:W-:-:S05]  /*1aa0*/  IMAD.WIDE R28, R16, 0x4, R14 ;  /* 0x00000004101c7825 */ /* 0x002fca00078e020e */
[----:B------:R-:W5:Y:S01]  /*1ab0*/  LDG.E R22, desc[UR12][R28.64] ;  /* 0x0000000c1c167981 */ /* 0x000f62000c1e1900 */
[----:B------:R-:W-:-:S05]  /*1ac0*/  IMAD.WIDE R18, R16, 0x4, R28 ;  /* 0x0000000410127825 */ /* 0x000fca00078e021c */
[----:B----4-:R-:W4:Y:S01]  /*1ad0*/  LDG.E R25, desc[UR12][R18.64] ;  /* 0x0000000c12197981 */ /* 0x010f22000c1e1900 */
[----:B------:R-:W-:-:S05]  /*1ae0*/  IMAD.WIDE R20, R16, 0x4, R18 ;  /* 0x0000000410147825 */ /* 0x000fca00078e0212 */
[----:B------:R-:W3:Y:S01]  /*1af0*/  LDG.E R24, desc[UR12][R20.64] ;  /* 0x0000000c14187981 */ /* 0x000ee2000c1e1900 */
[----:B------:R-:W-:-:S05]  /*1b00*/  IMAD.WIDE R26, R16, 0x4, R20 ;  /* 0x00000004101a7825 */ /* 0x000fca00078e0214 */
[----:B------:R0:W3:Y:S02]  /*1b10*/  LDG.E R13, desc[UR12][R26.64] ;  /* 0x0000000c1a0d7981 */ /* 0x0000e4000c1e1900 */
[----:B0-----:R-:W-:-:S05]  /*1b20*/  IMAD.WIDE R26, R16, 0x4, R26 ;  /* 0x00000004101a7825 */ /* 0x001fca00078e021a */
[----:B------:R-:W3:Y:S01]  /*1b30*/  LDG.E R12, desc[UR12][R26.64] ;  /* 0x0000000c1a0c7981 */ /* 0x000ee2000c1e1900 */
[----:B------:R-:W-:-:S04]  /*1b40*/  IMAD.WIDE R20, R16, 0x4, R26 ;  /* 0x0000000410147825 */ /* 0x000fc800078e021a */
[----:B------:R-:W-:-:S04]  /*1b50*/  IMAD.WIDE R18, R16, 0x4, R20 ;  /* 0x0000000410127825 */ /* 0x000fc800078e0214 */
[C---:B------:R-:W-:Y:S02]  /*1b60*/  IMAD.WIDE R14, R16.reuse, 0x4, R18 ;  /* 0x00000004100e7825 */ /* 0x040fe400078e0212 */
[----:B------:R-:W3:Y:S02]  /*1b70*/  LDG.E R18, desc[UR12][R18.64] ;  /* 0x0000000c12127981 */ /* 0x000ee4000c1e1900 */
[----:B------:R-:W-:Y:S02]  /*1b80*/  IMAD.WIDE R28, R16, 0x4, R14 ;  /* 0x00000004101c7825 */ /* 0x000fe400078e020e */
[----:B------:R3:W3:Y:S02]  /*1b90*/  LDG.E R19, desc[UR12][R14.64] ;  /* 0x0000000c0e137981 */ /* 0x0006e4000c1e1900 */
[----:B--2---:R-:W-:Y:S02]  /*1ba0*/  FFMA R8, R8, R23, R17 ;  /* 0x0000001708087223 */ /* 0x004fe40000000011 */
[----:B------:R0:W2:Y:S02]  /*1bb0*/  LDG.E R17, desc[UR12][R20.64] ;  /* 0x0000000c14117981 */ /* 0x0000a4000c1e1900 */
[----:B-----5:R-:W-:Y:S01]  /*1bc0*/  FFMA R9, R9, R22, R8 ;  /* 0x0000001609097223 */ /* 0x020fe20000000008 */
[----:B------:R-:W-:-:S02]  /*1bd0*/  IMAD.WIDE R22, R16, 0x4, R28 ;  /* 0x0000000410167825 */ /* 0x000fc400078e021c */
[----:B------:R-:W5:Y:S02]  /*1be0*/  LDG.E R28, desc[UR12][R28.64] ;  /* 0x0000000c1c1c7981 */ /* 0x000f64000c1e1900 */
[----:B----4-:R-:W-:-:S04]  /*1bf0*/  FFMA R10, R10, R25, R9 ;  /* 0x000000190a0a7223 */ /* 0x010fc80000000009 */
[----:B---3--:R-:W-:Y:S01]  /*1c00*/  FFMA R15, R11, R24, R10 ;  /* 0x000000180b0f7223 */ /* 0x008fe2000000000a */
[C---:B------:R-:W-:Y:S01]  /*1c10*/  IMAD.WIDE R24, R16.reuse, 0x4, R22 ;  /* 0x0000000410187825 */ /* 0x040fe200078e0216 */
[----:B------:R-:W3:Y:S04]  /*1c20*/  LDL.128 R8, [R2] ;  /* 0x0000000002087983 */ /* 0x000ee80000100c00 */
[----:B------:R-:W4:Y:S01]  /*1c30*/  LDG.E R23, desc[UR12][R22.64] ;  /* 0x0000000c16177981 */ /* 0x000f22000c1e1900 */
[----:B------:R-:W-:-:S04]  /*1c40*/  IMAD.WIDE R26, R16, 0x4, R24 ;  /* 0x00000004101a7825 */ /* 0x000fc800078e0218 */
[----:B------:R-:W-:Y:S01]  /*1c50*/  FFMA R4, R4, R13, R15 ;  /* 0x0000000d04047223 */ /* 0x000fe2000000000f */
[----:B------:R1:W4:Y:S01]  /*1c60*/  LDG.E R24, desc[UR12][R24.64] ;  /* 0x0000000c18187981 */ /* 0x000322000c1e1900 */
[----:B0-----:R-:W-:-:S03]  /*1c70*/  IMAD.WIDE R20, R16, 0x4, R26 ;  /* 0x0000000410147825 */ /* 0x001fc600078e021a */
[----:B------:R-:W4:Y:S01]  /*1c80*/  LDG.E R27, desc[UR12][R26.64] ;  /* 0x0000000c1a1b7981 */ /* 0x000f22000c1e1900 */
[----:B-1----:R-:W-:Y:S01]  /*1c90*/  FFMA R25, R5, R12, R4 ;  /* 0x0000000c05197223 */ /* 0x002fe20000000004 */
[C---:B------:R-:W-:Y:S02]  /*1ca0*/  IMAD.WIDE R4, R16.reuse, 0x4, R20 ;  /* 0x0000000410047825 */ /* 0x040fe400078e0214 */
[----:B------:R-:W4:Y:S04]  /*1cb0*/  LDL.128 R12, [R2+0x10] ;  /* 0x00001000020c7983 */ /* 0x000f280000100c00 */
[----:B------:R-:W4:Y:S04]  /*1cc0*/  LDG.E R20, desc[UR12][R20.64] ;  /* 0x0000000c14147981 */ /* 0x000f28000c1e1900 */
[----:B------:R0:W4:Y:S02]  /*1cd0*/  LDG.E R29, desc[UR12][R4.64] ;  /* 0x0000000c041d7981 */ /* 0x000124000c1e1900 */
[----:B0-----:R-:W-:-:S05]  /*1ce0*/  IMAD.WIDE R4, R16, 0x4, R4 ;  /* 0x0000000410047825 */ /* 0x001fca00078e0204 */
[----:B------:R-:W4:Y:S01]  /*1cf0*/  LDG.E R22, desc[UR12][R4.64] ;  /* 0x0000000c04167981 */ /* 0x000f22000c1e1900 */
[----:B------:R-:W-:-:S04]  /*1d00*/  UIADD3 UR5, UPT, UPT, UR5, 0x10, URZ ;  /* 0x0000001005057890 */ /* 0x000fc8000fffe0ff */
[----:B------:R-:W-:Y:S01]  /*1d10*/  UISETP.NE.AND UP1, UPT, UR5, URZ, UPT ;  /* 0x000000ff0500728c */ /* 0x000fe2000bf25270 */
[----:B------:R-:W-:Y:S02]  /*1d20*/  LEA R3, R16, R3, 0x4 ;  /* 0x0000000310037211 */ /* 0x000fe400078e20ff */
[----:B------:R-:W-:Y:S01]  /*1d30*/  IADD3 R2, PT, PT, R2, 0x40, RZ ;  /* 0x0000004002027810 */ /* 0x000fe20007ffe0ff */
[----:B--2---:R-:W-:-:S04]  /*1d40*/  FFMA R6, R6, R17, R25 ;  /* 0x0000001106067223 */ /* 0x004fc80000000019 */
[----:B------:R-:W-:-:S04]  /*1d50*/  FFMA R7, R7, R18, R6 ;  /* 0x0000001207077223 */ /* 0x000fc80000000006 */
[----:B---3--:R-:W-:-:S04]  /*1d60*/  FFMA R8, R8, R19, R7 ;  /* 0x0000001308087223 */ /* 0x008fc80000000007 */
[----:B-----5:R-:W-:-:S04]  /*1d70*/  FFMA R9, R9, R28, R8 ;  /* 0x0000001c09097223 */ /* 0x020fc80000000008 */
[----:B----4-:R-:W-:-:S04]  /*1d80*/  FFMA R10, R10, R23, R9 ;  /* 0x000000170a0a7223 */ /* 0x010fc80000000009 */
[----:B------:R-:W-:-:S04]  /*1d90*/  FFMA R11, R11, R24, R10 ;  /* 0x000000180b0b7223 */ /* 0x000fc8000000000a */
[----:B------:R-:W-:-:S04]  /*1da0*/  FFMA R12, R12, R27, R11 ;  /* 0x0000001b0c0c7223 */ /* 0x000fc8000000000b */
[----:B------:R-:W-:-:S04]  /*1db0*/  FFMA R13, R13, R20, R12 ;  /* 0x000000140d0d7223 */ /* 0x000fc8000000000c */
[----:B------:R-:W-:-:S04]  /*1dc0*/  FFMA R14, R14, R29, R13 ;  /* 0x0000001d0e0e7223 */ /* 0x000fc8000000000d */
[----:B------:R-:W-:Y:S01]  /*1dd0*/  FFMA R17, R15, R22, R14 ;  /* 0x000000160f117223 */ /* 0x000fe2000000000e */
[----:B------:R-:W-:Y:S06]  /*1de0*/  BRA.U UP1, `(.L_x_15) ;  /* 0xfffffffd01147547 */ /* 0x000fec000b83ffff */
.L_x_14:
[----:B------:R-:W-:Y:S05]  /*1df0*/  BRA.U !UP0, `(.L_x_0) ;  /* 0x0000000508287547 */ /* 0x000fea000b800000 */
[----:B------:R-:W-:Y:S02]  /*1e00*/  UISETP.GE.U32.AND UP0, UPT, UR7, 0x8, UPT ;  /* 0x000000080700788c */ /* 0x000fe4000bf06070 */
[----:B------:R-:W-:-:S04]  /*1e10*/  ULOP3.LUT UR8, UR6, 0x7, URZ, 0xc0, !UPT ;  /* 0x0000000706087892 */ /* 0x000fc8000f8ec0ff */
[----:B------:R-:W-:-:S03]  /*1e20*/  UISETP.NE.AND UP1, UPT, UR8, URZ, UPT ;  /* 0x000000ff0800728c */ /* 0x000fc6000bf25270 */
[----:B------:R-:W-:Y:S08]  /*1e30*/  BRA.U !UP0, `(.L_x_16) ;  /* 0x00000001087c7547 */ /* 0x000ff0000b800000 */
[----:B------:R-:W1:Y:S01]  /*1e40*/  LDC R13, c[0x0][0x3b8] ;  /* 0x0000ee00ff0d7b82 */ /* 0x000e620000000800 */
[----:B------:R-:W-:-:S07]  /*1e50*/  ULEA UR5, UR4, UR9, 0x2 ;  /* 0x0000000904057291 */ /* 0x000fce000f8e10ff */
[----:B------:R-:W2:Y:S02]  /*1e60*/  LDC.64 R22, c[0x0][0x398] ;  /* 0x0000e600ff167b82 */ /* 0x000ea40000000a00 */
[----:B0-----:R-:W5:Y:S04]  /*1e70*/  LDL.128 R4, [UR5] ;  /* 0x00000005ff047983 */ /* 0x001f680008100c00 */
[----:B---3--:R-:W3:Y:S01]  /*1e80*/  LDL.128 R8, [UR5+0x10] ;  /* 0x00001005ff087983 */ /* 0x008ee20008100c00 */
[----:B-1----:R-:W-:-:S04]  /*1e90*/  IMAD R3, R13, UR4, R0 ;  /* 0x000000040d037c24 */ /* 0x002fc8000f8e0200 */
[----:B--2---:R-:W-:-:S05]  /*1ea0*/  IMAD.WIDE R22, R3, 0x4, R22 ;  /* 0x0000000403167825 */ /* 0x004fca00078e0216 */
[----:B------:R-:W5:Y:S01]  /*1eb0*/  LDG.E R12, desc[UR12][R22.64] ;  /* 0x0000000c160c7981 */ /* 0x000f62000c1e1900 */
[----:B----4-:R-:W-:-:S05]  /*1ec0*/  IMAD.WIDE R24, R13, 0x4, R22 ;  /* 0x000000040d187825 */ /* 0x010fca00078e0216 */
[----:B------:R-:W2:Y:S01]  /*1ed0*/  LDG.E R16, desc[UR12][R24.64] ;  /* 0x0000000c18107981 */ /* 0x000ea2000c1e1900 */
[----:B------:R-:W-:-:S05]  /*1ee0*/  IMAD.WIDE R26, R13, 0x4, R24 ;  /* 0x000000040d1a7825 */ /* 0x000fca00078e0218 */
[----:B------:R-:W4:Y:S01]  /*1ef0*/  LDG.E R19, desc[UR12][R26.64] ;  /* 0x0000000c1a137981 */ /* 0x000f22000c1e1900 */
[----:B------:R-:W-:-:S05]  /*1f00*/  IMAD.WIDE R28, R13, 0x4, R26 ;  /* 0x000000040d1c7825 */ /* 0x000fca00078e021a */
[----:B------:R-:W3:Y:S01]  /*1f10*/  LDG.E R18, desc[UR12][R28.64] ;  /* 0x0000000c1c127981 */ /* 0x000ee2000c1e1900 */
[----:B------:R-:W-:-:S05]  /*1f20*/  IMAD.WIDE R14, R13, 0x4, R28 ;  /* 0x000000040d0e7825 */ /* 0x000fca00078e021c */
[----:B------:R0:W3:Y:S01]  /*1f30*/  LDG.E R22, desc[UR12][R14.64] ;  /* 0x0000000c0e167981 */ /* 0x0000e2000c1e1900 */
[----:B------:R-:W-:-:S04]  /*1f40*/  IMAD.WIDE R2, R13, 0x4, R14 ;  /* 0x000000040d027825 */ /* 0x000fc800078e020e */
[C---:B0-----:R-:W-:Y:S02]  /*1f50*/  IMAD.WIDE R14, R13.reuse, 0x4, R2 ;  /* 0x000000040d0e7825 */ /* 0x041fe400078e0202 */
[----:B------:R-:W3:Y:S02]  /*1f60*/  LDG.E R3, desc[UR12][R2.64] ;  /* 0x0000000c02037981 */ /* 0x000ee4000c1e1900 */
[----:B------:R-:W-:Y:S02]  /*1f70*/  IMAD.WIDE R20, R13, 0x4, R14 ;  /* 0x000000040d147825 */ /* 0x000fe400078e020e */
[----:B------:R-:W3:Y:S04]  /*1f80*/  LDG.E R13, desc[UR12][R14.64] ;  /* 0x0000000c0e0d7981 */ /* 0x000ee8000c1e1900 */
[----:B------:R-:W3:Y:S01]  /*1f90*/  LDG.E R21, desc[UR12][R20.64] ;  /* 0x0000000c14157981 */ /* 0x000ee2000c1e1900 */
[----:B------:R-:W-:Y:S01]  /*1fa0*/  UIADD3 UR4, UPT, UPT, UR4, 0x8, URZ ;  /* 0x0000000804047890 */ /* 0x000fe2000fffe0ff */
[----:B-----5:R-:W-:-:S04]  /*1fb0*/  FFMA R17, R4, R12, R17 ;  /* 0x0000000c04117223 */ /* 0x020fc80000000011 */
[----:B--2---:R-:W-:-:S04]  /*1fc0*/  FFMA R16, R16, R5, R17 ;  /* 0x0000000510107223 */ /* 0x004fc80000000011 */
[----:B----4-:R-:W-:-:S04]  /*1fd0*/  FFMA R19, R19, R6, R16 ;  /* 0x0000000613137223 */ /* 0x010fc80000000010 */
[----:B---3--:R-:W-:-:S04]  /*1fe0*/  FFMA R7, R18, R7, R19 ;  /* 0x0000000712077223 */ /* 0x008fc80000000013 */
[----:B------:R-:W-:-:S04]  /*1ff0*/  FFMA R8, R8, R22, R7 ;  /* 0x0000001608087223 */ /* 0x000fc80000000007 */
[----:B------:R-:W-:-:S04]  /*2000*/  FFMA R9, R3, R9, R8 ;  /* 0x0000000903097223 */ /* 0x000fc80000000008 */
[----:B------:R-:W-:-:S04]  /*2010*/  FFMA R10, R13, R10, R9 ;  /* 0x0000000a0d0a7223 */ /* 0x000fc80000000009 */
[----:B------:R-:W-:-:S07]  /*2020*/  FFMA R17, R21, R11, R10 ;  /* 0x0000000b15117223 */ /* 0x000fce000000000a */
.L_x_16:
[----:B------:R-:W-:Y:S05]  /*2030*/  BRA.U !UP1, `(.L_x_0) ;  /* 0x0000000109987547 */ /* 0x000fea000b800000 */
[----:B------:R-:W-:Y:S02]  /*2040*/  UISETP.GE.U32.AND UP0, UPT, UR8, 0x4, UPT ;  /* 0x000000040800788c */ /* 0x000fe4000bf06070 */
[----:B------:R-:W-:-:S04]  /*2050*/  ULOP3.LUT UR5, UR6, 0x3, URZ, 0xc0, !UPT ;  /* 0x0000000306057892 */ /* 0x000fc8000f8ec0ff */
[----:B------:R-:W-:-:S03]  /*2060*/  UISETP.NE.AND UP1, UPT, UR5, URZ, UPT ;  /* 0x000000ff0500728c */ /* 0x000fc6000bf25270 */
[----:B------:R-:W-:Y:S08]  /*2070*/  BRA.U !UP0, `(.L_x_17) ;  /* 0x0000000108487547 */ /* 0x000ff0000b800000 */
[----:B------:R-:W1:Y:S01]  /*2080*/  LDC R13, c[0x0][0x3b8] ;  /* 0x0000ee00ff0d7b82 */ /* 0x000e620000000800 */
[----:B------:R-:W-:-:S07]  /*2090*/  ULEA UR6, UR4, UR9, 0x2 ;  /* 0x0000000904067291 */ /* 0x000fce000f8e10ff */
[----:B0--3--:R-:W0:Y:S01]  /*20a0*/  LDC.64 R2, c[0x0][0x398] ;  /* 0x0000e600ff027b82 */ /* 0x009e220000000a00 */
[----:B-1----:R-:W-:-:S04]  /*20b0*/  IMAD R5, R13, UR4, R0 ;  /* 0x000000040d057c24 */ /* 0x002fc8000f8e0200 */
[----:B0-----:R-:W-:Y:S02]  /*20c0*/  IMAD.WIDE R2, R5, 0x4, R2 ;  /* 0x0000000405027825 */ /* 0x001fe400078e0202 */
[----:B------:R-:W2:Y:S02]  /*20d0*/  LDL.128 R4, [UR6] ;  /* 0x00000006ff047983 */ /* 0x000ea40008100c00 */
[C---:B------:R-:W-:Y:S02]  /*20e0*/  IMAD.WIDE R8, R13.reuse, 0x4, R2 ;  /* 0x000000040d087825 */ /* 0x040fe400078e0202 */
[----:B------:R-:W2:Y:S02]  /*20f0*/  LDG.E R2, desc[UR12][R2.64] ;  /* 0x0000000c02027981 */ /* 0x000ea4000c1e1900 */
[C---:B------:R-:W-:Y:S02]  /*2100*/  IMAD.WIDE R10, R13.reuse, 0x4, R8 ;  /* 0x000000040d0a7825 */ /* 0x040fe400078e0208 */
[----:B------:R-:W3:Y:S02]  /*2110*/  LDG.E R9, desc[UR12][R8.64] ;  /* 0x0000000c08097981 */ /* 0x000ee4000c1e1900 */
[----:B------:R-:W-:-:S02]  /*2120*/  IMAD.WIDE R12, R13, 0x4, R10 ;  /* 0x000000040d0c7825 */ /* 0x000fc400078e020a */
[----:B------:R-:W5:Y:S04]  /*2130*/  LDG.E R10, desc[UR12][R10.64] ;  /* 0x0000000c0a0a7981 */ /* 0x000f68000c1e1900 */
[----:B------:R-:W4:Y:S01]  /*2140*/  LDG.E R13, desc[UR12][R12.64] ;  /* 0x0000000c0c0d7981 */ /* 0x000f22000c1e1900 */
[----:B------:R-:W-:Y:S01]  /*2150*/  UIADD3 UR4, UPT, UPT, UR4, 0x4, URZ ;  /* 0x0000000404047890 */ /* 0x000fe2000fffe0ff */
[----:B--2---:R-:W-:-:S04]  /*2160*/  FFMA R4, R4, R2, R17 ;  /* 0x0000000204047223 */ /* 0x004fc80000000011 */
[----:B---3--:R-:W-:-:S04]  /*2170*/  FFMA R5, R9, R5, R4 ;  /* 0x0000000509057223 */ /* 0x008fc80000000004 */
[----:B-----5:R-:W-:-:S04]  /*2180*/  FFMA R6, R10, R6, R5 ;  /* 0x000000060a067223 */ /* 0x020fc80000000005 */
[----:B----4-:R-:W-:-:S07]  /*2190*/  FFMA R17, R13, R7, R6 ;  /* 0x000000070d117223 */ /* 0x010fce0000000006 */
.L_x_17:
[----:B------:R-:W-:Y:S05]  /*21a0*/  BRA.U !UP1, `(.L_x_0) ;  /* 0x00000001093c7547 */ /* 0x000fea000b800000 */
[----:B------:R-:W0:Y:S01]  /*21b0*/  LDCU UR7, c[0x0][0x3b8] ;  /* 0x00007700ff0777ac */ /* 0x000e220008000800 */
[----:B------:R-:W1:Y:S01]  /*21c0*/  LDC.64 R4, c[0x0][0x398] ;  /* 0x0000e600ff047b82 */ /* 0x000e620000000a00 */
[----:B------:R-:W-:Y:S02]  /*21d0*/  UIMAD UR6, UR4, 0x4, UR9 ;  /* 0x00000004040678a4 */ /* 0x000fe4000f8e0209 */
[----:B------:R-:W-:Y:S01]  /*21e0*/  UIADD3 UR5, UPT, UPT, -UR5, URZ, URZ ;  /* 0x000000ff05057290 */ /* 0x000fe2000fffe1ff */
[----:B0-----:R-:W-:-:S05]  /*21f0*/  MOV R7, UR7 ;  /* 0x0000000700077c02 */ /* 0x001fca0008000f00 */
[----:B------:R-:W-:-:S07]  /*2200*/  IMAD R7, R7, UR4, R0 ;  /* 0x0000000407077c24 */ /* 0x000fce000f8e0200 */
.L_x_18:
[C---:B-1-3--:R-:W-:Y:S01]  /*2210*/  IMAD.WIDE R2, R7.reuse, 0x4, R4 ;  /* 0x0000000407027825 */ /* 0x04afe200078e0204 */
[----:B------:R-:W2:Y:S05]  /*2220*/  LDL R6, [UR6] ;  /* 0x00000006ff067983 */ /* 0x000eaa0008100800 */
[----:B------:R-:W2:Y:S01]  /*2230*/  LDG.E R2, desc[UR12][R2.64] ;  /* 0x0000000c02027981 */ /* 0x000ea2000c1e1900 */
[----:B------:R-:W-:Y:S01]  /*2240*/  UIADD3 UR5, UPT, UPT, UR5, 0x1, URZ ;  /* 0x0000000105057890 */ /* 0x000fe2000fffe0ff */
[----:B------:R-:W-:Y:S01]  /*2250*/  IADD3 R7, PT, PT, R7, UR7, RZ ;  /* 0x0000000707077c10 */ /* 0x000fe2000fffe0ff */
[----:B------:R-:W-:Y:S02]  /*2260*/  UIADD3 UR6, UPT, UPT, UR6, 0x4, URZ ;  /* 0x0000000406067890 */ /* 0x000fe4000fffe0ff */
[----:B------:R-:W-:Y:S01]  /*2270*/  UISETP.NE.AND UP0, UPT, UR5, URZ, UPT ;  /* 0x000000ff0500728c */ /* 0x000fe2000bf05270 */
[----:B--2---:R-:W-:-:S08]  /*2280*/  FFMA R17, R6, R2, R17 ;  /* 0x0000000206117223 */ /* 0x004fd00000000011 */
[----:B------:R-:W-:Y:S05]  /*2290*/  BRA.U UP0, `(.L_x_18) ;  /* 0xfffffffd00dc7547 */ /* 0x000fea000b83ffff */
.L_x_0:
[----:B0--3--:R-:W0:Y:S08]  /*22a0*/  LDC.64 R2, c[0x0][0x3a0] ;  /* 0x0000e800ff027b82 */ /* 0x009e300000000a00 */
[----:B------:R-:W1:Y:S01]  /*22b0*/  LDC.64 R4, c[0x0][0x3a8] ;  /* 0x0000ea00ff047b82 */ /* 0x000e620000000a00 */
[----:B0-----:R-:W-:-:S06]  /*22c0*/  IMAD.WIDE R2, R0, 0x4, R2 ;  /* 0x0000000400027825 */ /* 0x001fcc00078e0202 */
[----:B------:R-:W2:Y:S01]  /*22d0*/  LDG.E R2, desc[UR12][R2.64] ;  /* 0x0000000c02027981 */ /* 0x000ea2000c1e1900 */
[----:B-1----:R-:W-:-:S04]  /*22e0*/  IMAD.WIDE R4, R0, 0x4, R4 ;  /* 0x0000000400047825 */ /* 0x002fc800078e0204 */
[----:B--2---:R-:W-:-:S05]  /*22f0*/  FADD R17, R2, R17 ;  /* 0x0000001102117221 */ /* 0x004fca0000000000 */
[----:B------:R-:W-:Y:S01]  /*2300*/  STG.E desc[UR12][R4.64], R17 ;  /* 0x0000001104007986 */ /* 0x000fe2000c10190c */
[----:B------:R-:W-:Y:S05]  /*2310*/  EXIT ;  /* 0x000000000000794d */ /* 0x000fea0003800000 */
.L_x_19:
[----:B------:R-:W-:-:S00]  /*2320*/  BRA `(.L_x_19) ;  /* 0xfffffffc00fc7947 */ /* 0x000fc0000383ffff */
[----:B------:R-:W-:-:S00]  /*2330*/  NOP ;  /* 0x0000000000007918 */ /* 0x000fc00000000000 */
        /* <DEDUP_REMOVED lines=12> */
.L_x_20:


//--------------------- .nv.shared.reserved.0     --------------------------
	.section	.nv.shared.reserved.0,"aw",@nobits
	.weak		__nv_reservedSMEM_offset_0_alias
	.size		__nv_reservedSMEM_offset_0_alias, 0, 64
	.other		__nv_reservedSMEM_offset_0_alias,@"STO_CUDA_RESERVED_SHARED STV_DEFAULT"
__nv_reservedSMEM_offset_0_alias:
	.zero		0
	.zero		64


//--------------------- .nv.constant0._Z23fused_two_layer_forwardPfS_S_S_S_S_iii --------------------------
	.section	.nv.constant0._Z23fused_two_layer_forwardPfS_S_S_S_S_iii,"a",@progbits
	.sectionflags	@""
	.align	4
.nv.constant0._Z23fused_two_layer_forwardPfS_S_S_S_S_iii:
	.zero		956


//--------------------- SYMBOLS --------------------------

	.type		.nv.reservedSmem.offset0,@object
	.size		.nv.reservedSmem.offset0,0x4
